//
// Generated by NVIDIA NVVM Compiler
//
// Compiler Build ID: CL-36424714
// Cuda compilation tools, release 13.0, V13.0.88
// Based on NVVM 20.0.0
//

.version 9.0
.target sm_100
.address_size 64

	// .globl	_Z15insertionKernelP16bloom_filter_gpuPjPcPhi
.extern .shared .align 16 .b8 local_byte_array[];

.visible .entry _Z15insertionKernelP16bloom_filter_gpuPjPcPhi(
	.param .u64 .ptr .align 1 _Z15insertionKernelP16bloom_filter_gpuPjPcPhi_param_0,
	.param .u64 .ptr .align 1 _Z15insertionKernelP16bloom_filter_gpuPjPcPhi_param_1,
	.param .u64 .ptr .align 1 _Z15insertionKernelP16bloom_filter_gpuPjPcPhi_param_2,
	.param .u64 .ptr .align 1 _Z15insertionKernelP16bloom_filter_gpuPjPcPhi_param_3,
	.param .u32 _Z15insertionKernelP16bloom_filter_gpuPjPcPhi_param_4
)
{
	.local .align 1 .b8 	__local_depot0[21];
	.reg .b64 	%SP;
	.reg .b64 	%SPL;
	.reg .pred 	%p<17>;
	.reg .b16 	%rs<88>;
	.reg .b32 	%r<228>;
	.reg .b64 	%rd<337>;

	mov.u64 	%SPL, __local_depot0;
	ld.param.u64 	%rd37, [_Z15insertionKernelP16bloom_filter_gpuPjPcPhi_param_0];
	ld.param.u64 	%rd39, [_Z15insertionKernelP16bloom_filter_gpuPjPcPhi_param_2];
	ld.param.u64 	%rd40, [_Z15insertionKernelP16bloom_filter_gpuPjPcPhi_param_3];
	ld.param.u32 	%r9, [_Z15insertionKernelP16bloom_filter_gpuPjPcPhi_param_4];
	cvta.to.global.u64 	%rd1, %rd37;
	add.u64 	%rd2, %SPL, 0;
	mov.u32 	%r1, %ntid.x;
	mov.u32 	%r10, %ctaid.x;
	mov.u32 	%r227, %tid.x;
	mad.lo.s32 	%r3, %r1, %r10, %r227;
	ld.global.u64 	%rd42, [%rd1+16];
	add.s64 	%rd43, %rd42, 31;
	shr.u64 	%rd44, %rd43, 5;
	cvt.u32.u64 	%r4, %rd44;
	setp.ge.u32 	%p1, %r227, %r4;
	@%p1 bra 	$L__BB0_3;
	mov.u32 	%r12, local_byte_array;
	mov.u32 	%r226, %r227;
$L__BB0_2:
	shl.b32 	%r11, %r226, 2;
	add.s32 	%r13, %r12, %r11;
	mov.b32 	%r14, 0;
	st.shared.u32 	[%r13], %r14;
	add.s32 	%r226, %r226, %r1;
	setp.lt.u32 	%p2, %r226, %r4;
	@%p2 bra 	$L__BB0_2;
$L__BB0_3:
	bar.sync 	0;
	setp.ge.u32 	%p3, %r3, %r9;
	@%p3 bra 	$L__BB0_24;
	cvta.to.global.u64 	%rd45, %rd39;
	cvt.u64.u32 	%rd46, %r3;
	add.s64 	%rd47, %rd45, %rd46;
	ld.global.u8 	%rs38, [%rd47];
	st.local.u8 	[%rd2], %rs38;
	add.s32 	%r15, %r9, %r3;
	cvt.u64.u32 	%rd48, %r15;
	add.s64 	%rd49, %rd45, %rd48;
	ld.global.u8 	%rs39, [%rd49];
	st.local.u8 	[%rd2+1], %rs39;
	add.s32 	%r16, %r15, %r9;
	cvt.u64.u32 	%rd50, %r16;
	add.s64 	%rd51, %rd45, %rd50;
	ld.global.u8 	%rs40, [%rd51];
	st.local.u8 	[%rd2+2], %rs40;
	add.s32 	%r17, %r16, %r9;
	cvt.u64.u32 	%rd52, %r17;
	add.s64 	%rd53, %rd45, %rd52;
	ld.global.u8 	%rs41, [%rd53];
	st.local.u8 	[%rd2+3], %rs41;
	add.s32 	%r18, %r17, %r9;
	cvt.u64.u32 	%rd54, %r18;
	add.s64 	%rd55, %rd45, %rd54;
	ld.global.u8 	%rs42, [%rd55];
	st.local.u8 	[%rd2+4], %rs42;
	add.s32 	%r19, %r18, %r9;
	cvt.u64.u32 	%rd56, %r19;
	add.s64 	%rd57, %rd45, %rd56;
	ld.global.u8 	%rs43, [%rd57];
	st.local.u8 	[%rd2+5], %rs43;
	add.s32 	%r20, %r19, %r9;
	cvt.u64.u32 	%rd58, %r20;
	add.s64 	%rd59, %rd45, %rd58;
	ld.global.u8 	%rs44, [%rd59];
	st.local.u8 	[%rd2+6], %rs44;
	add.s32 	%r21, %r20, %r9;
	cvt.u64.u32 	%rd60, %r21;
	add.s64 	%rd61, %rd45, %rd60;
	ld.global.u8 	%rs45, [%rd61];
	st.local.u8 	[%rd2+7], %rs45;
	add.s32 	%r22, %r21, %r9;
	cvt.u64.u32 	%rd62, %r22;
	add.s64 	%rd63, %rd45, %rd62;
	ld.global.u8 	%rs46, [%rd63];
	st.local.u8 	[%rd2+8], %rs46;
	add.s32 	%r23, %r22, %r9;
	cvt.u64.u32 	%rd64, %r23;
	add.s64 	%rd65, %rd45, %rd64;
	ld.global.u8 	%rs47, [%rd65];
	st.local.u8 	[%rd2+9], %rs47;
	add.s32 	%r24, %r23, %r9;
	cvt.u64.u32 	%rd66, %r24;
	add.s64 	%rd67, %rd45, %rd66;
	ld.global.u8 	%rs48, [%rd67];
	st.local.u8 	[%rd2+10], %rs48;
	add.s32 	%r25, %r24, %r9;
	cvt.u64.u32 	%rd68, %r25;
	add.s64 	%rd69, %rd45, %rd68;
	ld.global.u8 	%rs49, [%rd69];
	st.local.u8 	[%rd2+11], %rs49;
	add.s32 	%r26, %r25, %r9;
	cvt.u64.u32 	%rd70, %r26;
	add.s64 	%rd71, %rd45, %rd70;
	ld.global.u8 	%rs50, [%rd71];
	st.local.u8 	[%rd2+12], %rs50;
	add.s32 	%r27, %r26, %r9;
	cvt.u64.u32 	%rd72, %r27;
	add.s64 	%rd73, %rd45, %rd72;
	ld.global.u8 	%rs51, [%rd73];
	st.local.u8 	[%rd2+13], %rs51;
	add.s32 	%r28, %r27, %r9;
	cvt.u64.u32 	%rd74, %r28;
	add.s64 	%rd75, %rd45, %rd74;
	ld.global.u8 	%rs52, [%rd75];
	st.local.u8 	[%rd2+14], %rs52;
	add.s32 	%r29, %r28, %r9;
	cvt.u64.u32 	%rd76, %r29;
	add.s64 	%rd77, %rd45, %rd76;
	ld.global.u8 	%rs53, [%rd77];
	st.local.u8 	[%rd2+15], %rs53;
	add.s32 	%r30, %r29, %r9;
	cvt.u64.u32 	%rd78, %r30;
	add.s64 	%rd79, %rd45, %rd78;
	ld.global.u8 	%rs54, [%rd79];
	st.local.u8 	[%rd2+16], %rs54;
	add.s32 	%r31, %r30, %r9;
	cvt.u64.u32 	%rd80, %r31;
	add.s64 	%rd81, %rd45, %rd80;
	ld.global.u8 	%rs55, [%rd81];
	st.local.u8 	[%rd2+17], %rs55;
	add.s32 	%r32, %r31, %r9;
	cvt.u64.u32 	%rd82, %r32;
	add.s64 	%rd83, %rd45, %rd82;
	ld.global.u8 	%rs56, [%rd83];
	st.local.u8 	[%rd2+18], %rs56;
	add.s32 	%r33, %r32, %r9;
	cvt.u64.u32 	%rd84, %r33;
	add.s64 	%rd85, %rd45, %rd84;
	ld.global.u8 	%rs57, [%rd85];
	st.local.u8 	[%rd2+19], %rs57;
	add.s32 	%r34, %r33, %r9;
	cvt.u64.u32 	%rd86, %r34;
	add.s64 	%rd87, %rd45, %rd86;
	ld.global.u8 	%rs58, [%rd87];
	st.local.u8 	[%rd2+20], %rs58;
	ld.global.u8 	%rs1, [%rd1];
	setp.eq.s16 	%p4, %rs1, 0;
	@%p4 bra 	$L__BB0_24;
	cvta.to.global.u64 	%rd89, %rd40;
	add.s64 	%rd90, %rd89, %rd46;
	ld.global.u8 	%rs2, [%rd90];
	and.b16  	%rs3, %rs2, 7;
	mov.b16 	%rs86, 1;
	mov.b16 	%rs71, 0;
	cvt.u64.u16 	%rd91, %rs2;
	and.b64  	%rd92, %rd91, 248;
	mov.u16 	%rs72, %rs71;
	mov.u16 	%rs73, %rs71;
	mov.u16 	%rs74, %rs71;
	mov.u16 	%rs75, %rs71;
	mov.u16 	%rs76, %rs71;
	mov.u16 	%rs77, %rs71;
	mov.u16 	%rs78, %rs71;
	mov.u16 	%rs79, %rs71;
	mov.u16 	%rs80, %rs71;
	mov.u16 	%rs81, %rs71;
	mov.u16 	%rs82, %rs71;
	mov.u16 	%rs83, %rs71;
	mov.u16 	%rs84, %rs71;
	mov.u16 	%rs85, %rs71;
	mov.u16 	%rs87, %rs71;
$L__BB0_6:
	setp.eq.s64 	%p5, %rd92, 0;
	cvt.u64.u16 	%rd93, %rs86;
	and.b64  	%rd94, %rd93, 255;
	cvt.u32.u16 	%r35, %rs85;
	and.b32  	%r36, %r35, 255;
	mul.wide.u32 	%rd95, %r36, 256;
	or.b64  	%rd96, %rd95, %rd94;
	cvt.u32.u16 	%r37, %rs84;
	and.b32  	%r38, %r37, 255;
	mul.wide.u32 	%rd97, %r38, 65536;
	or.b64  	%rd98, %rd96, %rd97;
	cvt.u32.u16 	%r39, %rs83;
	and.b32  	%r40, %r39, 255;
	mul.wide.u32 	%rd99, %r40, 16777216;
	or.b64  	%rd100, %rd98, %rd99;
	cvt.u64.u16 	%rd101, %rs82;
	shl.b64 	%rd102, %rd101, 32;
	and.b64  	%rd103, %rd102, 1095216660480;
	or.b64  	%rd104, %rd100, %rd103;
	cvt.u64.u16 	%rd105, %rs81;
	shl.b64 	%rd106, %rd105, 40;
	and.b64  	%rd107, %rd106, 280375465082880;
	or.b64  	%rd108, %rd104, %rd107;
	cvt.u64.u16 	%rd109, %rs80;
	shl.b64 	%rd110, %rd109, 48;
	and.b64  	%rd111, %rd110, 71776119061217280;
	or.b64  	%rd112, %rd108, %rd111;
	cvt.u64.u16 	%rd113, %rs79;
	shl.b64 	%rd114, %rd113, 56;
	or.b64  	%rd115, %rd112, %rd114;
	cvt.u64.u16 	%rd116, %rs78;
	and.b64  	%rd117, %rd116, 255;
	cvt.u32.u16 	%r41, %rs77;
	and.b32  	%r42, %r41, 255;
	mul.wide.u32 	%rd118, %r42, 256;
	or.b64  	%rd119, %rd118, %rd117;
	cvt.u32.u16 	%r43, %rs76;
	and.b32  	%r44, %r43, 255;
	mul.wide.u32 	%rd120, %r44, 65536;
	or.b64  	%rd121, %rd119, %rd120;
	cvt.u32.u16 	%r45, %rs75;
	and.b32  	%r46, %r45, 255;
	mul.wide.u32 	%rd122, %r46, 16777216;
	or.b64  	%rd123, %rd121, %rd122;
	cvt.u64.u16 	%rd124, %rs74;
	shl.b64 	%rd125, %rd124, 32;
	and.b64  	%rd126, %rd125, 1095216660480;
	or.b64  	%rd127, %rd123, %rd126;
	cvt.u64.u16 	%rd128, %rs73;
	shl.b64 	%rd129, %rd128, 40;
	and.b64  	%rd130, %rd129, 280375465082880;
	or.b64  	%rd131, %rd127, %rd130;
	cvt.u64.u16 	%rd132, %rs72;
	shl.b64 	%rd133, %rd132, 48;
	and.b64  	%rd134, %rd133, 71776119061217280;
	or.b64  	%rd135, %rd131, %rd134;
	cvt.u64.u16 	%rd136, %rs71;
	shl.b64 	%rd137, %rd136, 56;
	or.b64  	%rd138, %rd135, %rd137;
	xor.b64  	%rd329, %rd138, 8387220255154660723;
	xor.b64  	%rd328, %rd115, 7816392313619706465;
	xor.b64  	%rd326, %rd115, 8317987319222330741;
	xor.b64  	%rd327, %rd138, 7237128888997146477;
	@%p5 bra 	$L__BB0_9;
	mov.u64 	%rd324, %rd2;
$L__BB0_8:
	ld.local.u8 	%rd139, [%rd324];
	ld.local.u8 	%r47, [%rd324+1];
	mul.wide.u32 	%rd140, %r47, 256;
	or.b64  	%rd141, %rd140, %rd139;
	ld.local.u8 	%r48, [%rd324+2];
	mul.wide.u32 	%rd142, %r48, 65536;
	or.b64  	%rd143, %rd141, %rd142;
	ld.local.u8 	%r49, [%rd324+3];
	mul.wide.u32 	%rd144, %r49, 16777216;
	or.b64  	%rd145, %rd143, %rd144;
	ld.local.u8 	%rd146, [%rd324+4];
	shl.b64 	%rd147, %rd146, 32;
	or.b64  	%rd148, %rd145, %rd147;
	ld.local.u8 	%rd149, [%rd324+5];
	shl.b64 	%rd150, %rd149, 40;
	or.b64  	%rd151, %rd148, %rd150;
	ld.local.u8 	%rd152, [%rd324+6];
	shl.b64 	%rd153, %rd152, 48;
	or.b64  	%rd154, %rd151, %rd153;
	ld.local.u8 	%rd155, [%rd324+7];
	shl.b64 	%rd156, %rd155, 56;
	or.b64  	%rd157, %rd154, %rd156;
	xor.b64  	%rd158, %rd157, %rd329;
	add.s64 	%rd159, %rd327, %rd326;
	mov.b64 	{%r50, %r51}, %rd327;
	shf.l.wrap.b32 	%r52, %r50, %r51, 13;
	shf.l.wrap.b32 	%r53, %r51, %r50, 13;
	mov.b64 	%rd160, {%r53, %r52};
	xor.b64  	%rd161, %rd160, %rd159;
	mov.b64 	{%r54, %r55}, %rd159;
	mov.b64 	%rd162, {%r55, %r54};
	add.s64 	%rd163, %rd158, %rd328;
	mov.b64 	{%r56, %r57}, %rd158;
	shf.l.wrap.b32 	%r58, %r56, %r57, 16;
	shf.l.wrap.b32 	%r59, %r57, %r56, 16;
	mov.b64 	%rd164, {%r59, %r58};
	xor.b64  	%rd165, %rd164, %rd163;
	add.s64 	%rd166, %rd165, %rd162;
	mov.b64 	{%r60, %r61}, %rd165;
	shf.l.wrap.b32 	%r62, %r60, %r61, 21;
	shf.l.wrap.b32 	%r63, %r61, %r60, 21;
	mov.b64 	%rd167, {%r63, %r62};
	xor.b64  	%rd168, %rd167, %rd166;
	add.s64 	%rd169, %rd163, %rd161;
	mov.b64 	{%r64, %r65}, %rd161;
	shf.l.wrap.b32 	%r66, %r64, %r65, 17;
	shf.l.wrap.b32 	%r67, %r65, %r64, 17;
	mov.b64 	%rd170, {%r67, %r66};
	xor.b64  	%rd171, %rd169, %rd170;
	mov.b64 	{%r68, %r69}, %rd169;
	mov.b64 	%rd172, {%r69, %r68};
	add.s64 	%rd173, %rd171, %rd166;
	mov.b64 	{%r70, %r71}, %rd171;
	shf.l.wrap.b32 	%r72, %r70, %r71, 13;
	shf.l.wrap.b32 	%r73, %r71, %r70, 13;
	mov.b64 	%rd174, {%r73, %r72};
	xor.b64  	%rd175, %rd174, %rd173;
	mov.b64 	{%r74, %r75}, %rd173;
	mov.b64 	%rd176, {%r75, %r74};
	add.s64 	%rd177, %rd168, %rd172;
	mov.b64 	{%r76, %r77}, %rd168;
	shf.l.wrap.b32 	%r78, %r76, %r77, 16;
	shf.l.wrap.b32 	%r79, %r77, %r76, 16;
	mov.b64 	%rd178, {%r79, %r78};
	xor.b64  	%rd179, %rd178, %rd177;
	add.s64 	%rd180, %rd179, %rd176;
	mov.b64 	{%r80, %r81}, %rd179;
	shf.l.wrap.b32 	%r82, %r80, %r81, 21;
	shf.l.wrap.b32 	%r83, %r81, %r80, 21;
	mov.b64 	%rd181, {%r83, %r82};
	xor.b64  	%rd329, %rd181, %rd180;
	add.s64 	%rd182, %rd177, %rd175;
	mov.b64 	{%r84, %r85}, %rd175;
	shf.l.wrap.b32 	%r86, %r84, %r85, 17;
	shf.l.wrap.b32 	%r87, %r85, %r84, 17;
	mov.b64 	%rd183, {%r87, %r86};
	xor.b64  	%rd327, %rd182, %rd183;
	mov.b64 	{%r88, %r89}, %rd182;
	mov.b64 	%rd328, {%r89, %r88};
	xor.b64  	%rd326, %rd180, %rd157;
	add.s64 	%rd324, %rd324, 8;
	cvt.u64.u16 	%rd184, %rs2;
	and.b64  	%rd185, %rd184, 248;
	add.s64 	%rd186, %rd2, %rd185;
	setp.ne.s64 	%p6, %rd324, %rd186;
	@%p6 bra 	$L__BB0_8;
$L__BB0_9:
	cvt.u64.u16 	%rd187, %rs2;
	shl.b64 	%rd21, %rd187, 56;
	setp.gt.s16 	%p7, %rs3, 3;
	@%p7 bra 	$L__BB0_13;
	setp.gt.s16 	%p11, %rs3, 1;
	@%p11 bra 	$L__BB0_12;
	setp.eq.s16 	%p13, %rs3, 0;
	@%p13 bra 	$L__BB0_23;
	bra.uni 	$L__BB0_22;
$L__BB0_12:
	setp.eq.s16 	%p12, %rs3, 2;
	@%p12 bra 	$L__BB0_21;
	bra.uni 	$L__BB0_20;
$L__BB0_13:
	setp.gt.s16 	%p8, %rs3, 5;
	@%p8 bra 	$L__BB0_15;
	setp.eq.s16 	%p10, %rs3, 4;
	@%p10 bra 	$L__BB0_19;
	bra.uni 	$L__BB0_18;
$L__BB0_15:
	setp.eq.s16 	%p9, %rs3, 6;
	@%p9 bra 	$L__BB0_17;
	cvt.u64.u16 	%rd188, %rs2;
	and.b64  	%rd189, %rd188, 248;
	add.s64 	%rd190, %rd2, %rd189;
	ld.local.u8 	%rd191, [%rd190+6];
	shl.b64 	%rd192, %rd191, 48;
	shl.b64 	%rd193, %rd188, 56;
	or.b64  	%rd21, %rd192, %rd193;
$L__BB0_17:
	cvt.u64.u16 	%rd194, %rs2;
	and.b64  	%rd195, %rd194, 248;
	add.s64 	%rd196, %rd2, %rd195;
	ld.local.u8 	%rd197, [%rd196+5];
	shl.b64 	%rd198, %rd197, 40;
	or.b64  	%rd21, %rd198, %rd21;
$L__BB0_18:
	cvt.u64.u16 	%rd199, %rs2;
	and.b64  	%rd200, %rd199, 248;
	add.s64 	%rd201, %rd2, %rd200;
	ld.local.u8 	%rd202, [%rd201+4];
	shl.b64 	%rd203, %rd202, 32;
	or.b64  	%rd21, %rd203, %rd21;
$L__BB0_19:
	cvt.u64.u16 	%rd204, %rs2;
	and.b64  	%rd205, %rd204, 248;
	add.s64 	%rd206, %rd2, %rd205;
	ld.local.u8 	%r90, [%rd206+3];
	mul.wide.u32 	%rd207, %r90, 16777216;
	or.b64  	%rd21, %rd207, %rd21;
$L__BB0_20:
	cvt.u64.u16 	%rd208, %rs2;
	and.b64  	%rd209, %rd208, 248;
	add.s64 	%rd210, %rd2, %rd209;
	ld.local.u8 	%r91, [%rd210+2];
	mul.wide.u32 	%rd211, %r91, 65536;
	or.b64  	%rd21, %rd211, %rd21;
$L__BB0_21:
	cvt.u64.u16 	%rd212, %rs2;
	and.b64  	%rd213, %rd212, 248;
	add.s64 	%rd214, %rd2, %rd213;
	ld.local.u8 	%r92, [%rd214+1];
	mul.wide.u32 	%rd215, %r92, 256;
	or.b64  	%rd21, %rd215, %rd21;
$L__BB0_22:
	cvt.u64.u16 	%rd216, %rs2;
	and.b64  	%rd217, %rd216, 248;
	add.s64 	%rd218, %rd2, %rd217;
	ld.local.u8 	%rd219, [%rd218];
	or.b64  	%rd21, %rd21, %rd219;
$L__BB0_23:
	ld.param.u64 	%rd319, [_Z15insertionKernelP16bloom_filter_gpuPjPcPhi_param_0];
	xor.b64  	%rd220, %rd21, %rd329;
	add.s64 	%rd221, %rd327, %rd326;
	mov.b64 	{%r93, %r94}, %rd327;
	shf.l.wrap.b32 	%r95, %r93, %r94, 13;
	shf.l.wrap.b32 	%r96, %r94, %r93, 13;
	mov.b64 	%rd222, {%r96, %r95};
	xor.b64  	%rd223, %rd222, %rd221;
	mov.b64 	{%r97, %r98}, %rd221;
	mov.b64 	%rd224, {%r98, %r97};
	add.s64 	%rd225, %rd220, %rd328;
	mov.b64 	{%r99, %r100}, %rd220;
	shf.l.wrap.b32 	%r101, %r99, %r100, 16;
	shf.l.wrap.b32 	%r102, %r100, %r99, 16;
	mov.b64 	%rd226, {%r102, %r101};
	xor.b64  	%rd227, %rd226, %rd225;
	add.s64 	%rd228, %rd227, %rd224;
	mov.b64 	{%r103, %r104}, %rd227;
	shf.l.wrap.b32 	%r105, %r103, %r104, 21;
	shf.l.wrap.b32 	%r106, %r104, %r103, 21;
	mov.b64 	%rd229, {%r106, %r105};
	xor.b64  	%rd230, %rd229, %rd228;
	add.s64 	%rd231, %rd225, %rd223;
	mov.b64 	{%r107, %r108}, %rd223;
	shf.l.wrap.b32 	%r109, %r107, %r108, 17;
	shf.l.wrap.b32 	%r110, %r108, %r107, 17;
	mov.b64 	%rd232, {%r110, %r109};
	xor.b64  	%rd233, %rd231, %rd232;
	mov.b64 	{%r111, %r112}, %rd231;
	mov.b64 	%rd234, {%r112, %r111};
	add.s64 	%rd235, %rd233, %rd228;
	mov.b64 	{%r113, %r114}, %rd233;
	shf.l.wrap.b32 	%r115, %r113, %r114, 13;
	shf.l.wrap.b32 	%r116, %r114, %r113, 13;
	mov.b64 	%rd236, {%r116, %r115};
	xor.b64  	%rd237, %rd236, %rd235;
	mov.b64 	{%r117, %r118}, %rd235;
	mov.b64 	%rd238, {%r118, %r117};
	add.s64 	%rd239, %rd230, %rd234;
	mov.b64 	{%r119, %r120}, %rd230;
	shf.l.wrap.b32 	%r121, %r119, %r120, 16;
	shf.l.wrap.b32 	%r122, %r120, %r119, 16;
	mov.b64 	%rd240, {%r122, %r121};
	xor.b64  	%rd241, %rd240, %rd239;
	add.s64 	%rd242, %rd241, %rd238;
	mov.b64 	{%r123, %r124}, %rd241;
	shf.l.wrap.b32 	%r125, %r123, %r124, 21;
	shf.l.wrap.b32 	%r126, %r124, %r123, 21;
	mov.b64 	%rd243, {%r126, %r125};
	xor.b64  	%rd244, %rd243, %rd242;
	add.s64 	%rd245, %rd239, %rd237;
	mov.b64 	{%r127, %r128}, %rd237;
	shf.l.wrap.b32 	%r129, %r127, %r128, 17;
	shf.l.wrap.b32 	%r130, %r128, %r127, 17;
	mov.b64 	%rd246, {%r130, %r129};
	xor.b64  	%rd247, %rd245, %rd246;
	xor.b64  	%rd248, %rd242, %rd21;
	mov.b64 	{%r131, %r132}, %rd245;
	mov.b64 	%rd249, {%r132, %r131};
	xor.b64  	%rd250, %rd249, 255;
	add.s64 	%rd251, %rd247, %rd248;
	mov.b64 	{%r133, %r134}, %rd247;
	shf.l.wrap.b32 	%r135, %r133, %r134, 13;
	shf.l.wrap.b32 	%r136, %r134, %r133, 13;
	mov.b64 	%rd252, {%r136, %r135};
	xor.b64  	%rd253, %rd252, %rd251;
	mov.b64 	{%r137, %r138}, %rd251;
	mov.b64 	%rd254, {%r138, %r137};
	add.s64 	%rd255, %rd244, %rd250;
	mov.b64 	{%r139, %r140}, %rd244;
	shf.l.wrap.b32 	%r141, %r139, %r140, 16;
	shf.l.wrap.b32 	%r142, %r140, %r139, 16;
	mov.b64 	%rd256, {%r142, %r141};
	xor.b64  	%rd257, %rd256, %rd255;
	add.s64 	%rd258, %rd257, %rd254;
	mov.b64 	{%r143, %r144}, %rd257;
	shf.l.wrap.b32 	%r145, %r143, %r144, 21;
	shf.l.wrap.b32 	%r146, %r144, %r143, 21;
	mov.b64 	%rd259, {%r146, %r145};
	xor.b64  	%rd260, %rd259, %rd258;
	add.s64 	%rd261, %rd255, %rd253;
	mov.b64 	{%r147, %r148}, %rd253;
	shf.l.wrap.b32 	%r149, %r147, %r148, 17;
	shf.l.wrap.b32 	%r150, %r148, %r147, 17;
	mov.b64 	%rd262, {%r150, %r149};
	xor.b64  	%rd263, %rd261, %rd262;
	mov.b64 	{%r151, %r152}, %rd261;
	mov.b64 	%rd264, {%r152, %r151};
	add.s64 	%rd265, %rd263, %rd258;
	mov.b64 	{%r153, %r154}, %rd263;
	shf.l.wrap.b32 	%r155, %r153, %r154, 13;
	shf.l.wrap.b32 	%r156, %r154, %r153, 13;
	mov.b64 	%rd266, {%r156, %r155};
	xor.b64  	%rd267, %rd266, %rd265;
	mov.b64 	{%r157, %r158}, %rd265;
	mov.b64 	%rd268, {%r158, %r157};
	add.s64 	%rd269, %rd260, %rd264;
	mov.b64 	{%r159, %r160}, %rd260;
	shf.l.wrap.b32 	%r161, %r159, %r160, 16;
	shf.l.wrap.b32 	%r162, %r160, %r159, 16;
	mov.b64 	%rd270, {%r162, %r161};
	xor.b64  	%rd271, %rd270, %rd269;
	add.s64 	%rd272, %rd271, %rd268;
	mov.b64 	{%r163, %r164}, %rd271;
	shf.l.wrap.b32 	%r165, %r163, %r164, 21;
	shf.l.wrap.b32 	%r166, %r164, %r163, 21;
	mov.b64 	%rd273, {%r166, %r165};
	xor.b64  	%rd274, %rd273, %rd272;
	add.s64 	%rd275, %rd269, %rd267;
	mov.b64 	{%r167, %r168}, %rd267;
	shf.l.wrap.b32 	%r169, %r167, %r168, 17;
	shf.l.wrap.b32 	%r170, %r168, %r167, 17;
	mov.b64 	%rd276, {%r170, %r169};
	xor.b64  	%rd277, %rd275, %rd276;
	mov.b64 	{%r171, %r172}, %rd275;
	mov.b64 	%rd278, {%r172, %r171};
	add.s64 	%rd279, %rd277, %rd272;
	mov.b64 	{%r173, %r174}, %rd277;
	shf.l.wrap.b32 	%r175, %r173, %r174, 13;
	shf.l.wrap.b32 	%r176, %r174, %r173, 13;
	mov.b64 	%rd280, {%r176, %r175};
	xor.b64  	%rd281, %rd280, %rd279;
	mov.b64 	{%r177, %r178}, %rd279;
	mov.b64 	%rd282, {%r178, %r177};
	add.s64 	%rd283, %rd274, %rd278;
	mov.b64 	{%r179, %r180}, %rd274;
	shf.l.wrap.b32 	%r181, %r179, %r180, 16;
	shf.l.wrap.b32 	%r182, %r180, %r179, 16;
	mov.b64 	%rd284, {%r182, %r181};
	xor.b64  	%rd285, %rd284, %rd283;
	add.s64 	%rd286, %rd285, %rd282;
	mov.b64 	{%r183, %r184}, %rd285;
	shf.l.wrap.b32 	%r185, %r183, %r184, 21;
	shf.l.wrap.b32 	%r186, %r184, %r183, 21;
	mov.b64 	%rd287, {%r186, %r185};
	xor.b64  	%rd288, %rd287, %rd286;
	add.s64 	%rd289, %rd283, %rd281;
	mov.b64 	{%r187, %r188}, %rd281;
	shf.l.wrap.b32 	%r189, %r187, %r188, 17;
	shf.l.wrap.b32 	%r190, %r188, %r187, 17;
	mov.b64 	%rd290, {%r190, %r189};
	xor.b64  	%rd291, %rd289, %rd290;
	mov.b64 	{%r191, %r192}, %rd289;
	mov.b64 	%rd292, {%r192, %r191};
	add.s64 	%rd293, %rd291, %rd286;
	mov.b64 	{%r193, %r194}, %rd291;
	shf.l.wrap.b32 	%r195, %r193, %r194, 13;
	shf.l.wrap.b32 	%r196, %r194, %r193, 13;
	mov.b64 	%rd294, {%r196, %r195};
	xor.b64  	%rd295, %rd294, %rd293;
	add.s64 	%rd296, %rd288, %rd292;
	mov.b64 	{%r197, %r198}, %rd288;
	shf.l.wrap.b32 	%r199, %r197, %r198, 16;
	shf.l.wrap.b32 	%r200, %r198, %r197, 16;
	mov.b64 	%rd297, {%r200, %r199};
	xor.b64  	%rd298, %rd297, %rd296;
	mov.b64 	{%r201, %r202}, %rd298;
	shf.l.wrap.b32 	%r203, %r201, %r202, 21;
	shf.l.wrap.b32 	%r204, %r202, %r201, 21;
	mov.b64 	%rd299, {%r204, %r203};
	add.s64 	%rd300, %rd296, %rd295;
	mov.b64 	{%r205, %r206}, %rd295;
	shf.l.wrap.b32 	%r207, %r205, %r206, 17;
	shf.l.wrap.b32 	%r208, %r206, %r205, 17;
	mov.b64 	%rd301, {%r208, %r207};
	mov.b64 	{%r209, %r210}, %rd300;
	mov.b64 	%rd302, {%r210, %r209};
	xor.b64  	%rd303, %rd301, %rd302;
	xor.b64  	%rd304, %rd303, %rd299;
	xor.b64  	%rd305, %rd304, %rd300;
	cvta.to.global.u64 	%rd306, %rd319;
	ld.global.u64 	%rd307, [%rd306+16];
	rem.u64 	%rd308, %rd305, %rd307;
	shr.u64 	%rd309, %rd308, 5;
	cvt.u32.u64 	%r211, %rd308;
	and.b32  	%r212, %r211, 31;
	mov.b32 	%r213, 1;
	shl.b32 	%r214, %r213, %r212;
	cvt.u32.u64 	%r215, %rd309;
	shl.b32 	%r216, %r215, 2;
	mov.u32 	%r217, local_byte_array;
	add.s32 	%r218, %r217, %r216;
	atom.shared.or.b32 	%r219, [%r218], %r214;
	cvt.u16.u64 	%rs62, %rd305;
	xor.b16  	%rs86, %rs86, %rs62;
	shr.u64 	%rd310, %rd305, 1;
	cvt.u16.u64 	%rs63, %rd310;
	xor.b16  	%rs85, %rs85, %rs63;
	shr.u64 	%rd311, %rd305, 2;
	cvt.u16.u64 	%rs64, %rd311;
	xor.b16  	%rs84, %rs84, %rs64;
	shr.u64 	%rd312, %rd305, 3;
	cvt.u16.u64 	%rs65, %rd312;
	xor.b16  	%rs83, %rs83, %rs65;
	shr.u64 	%rd313, %rd305, 4;
	cvt.u16.u64 	%rs66, %rd313;
	xor.b16  	%rs82, %rs82, %rs66;
	shr.u64 	%rd314, %rd305, 5;
	cvt.u16.u64 	%rs67, %rd314;
	xor.b16  	%rs81, %rs81, %rs67;
	shr.u64 	%rd315, %rd305, 6;
	cvt.u16.u64 	%rs68, %rd315;
	xor.b16  	%rs80, %rs80, %rs68;
	shr.u64 	%rd316, %rd305, 7;
	cvt.u16.u64 	%rs69, %rd316;
	xor.b16  	%rs79, %rs79, %rs69;
	xor.b16  	%rs78, %rs78, %rs62;
	xor.b16  	%rs77, %rs77, %rs63;
	xor.b16  	%rs76, %rs76, %rs64;
	xor.b16  	%rs75, %rs75, %rs65;
	xor.b16  	%rs74, %rs74, %rs66;
	xor.b16  	%rs73, %rs73, %rs67;
	xor.b16  	%rs72, %rs72, %rs68;
	xor.b16  	%rs71, %rs71, %rs69;
	add.s16 	%rs87, %rs87, 1;
	and.b16  	%rs70, %rs87, 255;
	setp.lt.u16 	%p14, %rs70, %rs1;
	@%p14 bra 	$L__BB0_6;
$L__BB0_24:
	setp.ge.u32 	%p15, %r227, %r4;
	bar.sync 	0;
	@%p15 bra 	$L__BB0_27;
	ld.param.u64 	%rd320, [_Z15insertionKernelP16bloom_filter_gpuPjPcPhi_param_1];
	cvta.to.global.u64 	%rd36, %rd320;
	mov.u32 	%r221, local_byte_array;
	mov.u32 	%r225, %ntid.x;
$L__BB0_26:
	mul.wide.s32 	%rd317, %r227, 4;
	add.s64 	%rd318, %rd36, %rd317;
	shl.b32 	%r220, %r227, 2;
	add.s32 	%r222, %r221, %r220;
	ld.shared.u32 	%r223, [%r222];
	atom.global.or.b32 	%r224, [%rd318], %r223;
	add.s32 	%r227, %r227, %r225;
	setp.lt.u32 	%p16, %r227, %r4;
	@%p16 bra 	$L__BB0_26;
$L__BB0_27:
	ret;

}
	// .globl	_Z12missesKernelP16bloom_filter_gpuPjPcPhi
.visible .entry _Z12missesKernelP16bloom_filter_gpuPjPcPhi(
	.param .u64 .ptr .align 1 _Z12missesKernelP16bloom_filter_gpuPjPcPhi_param_0,
	.param .u64 .ptr .align 1 _Z12missesKernelP16bloom_filter_gpuPjPcPhi_param_1,
	.param .u64 .ptr .align 1 _Z12missesKernelP16bloom_filter_gpuPjPcPhi_param_2,
	.param .u64 .ptr .align 1 _Z12missesKernelP16bloom_filter_gpuPjPcPhi_param_3,
	.param .u32 _Z12missesKernelP16bloom_filter_gpuPjPcPhi_param_4
)
{
	.local .align 1 .b8 	__local_depot1[21];
	.reg .b64 	%SP;
	.reg .b64 	%SPL;
	.reg .pred 	%p<14>;
	.reg .b16 	%rs<88>;
	.reg .b32 	%r<202>;
	.reg .b64 	%rd<311>;

	mov.u64 	%SPL, __local_depot1;
	ld.param.u64 	%rd41, [_Z12missesKernelP16bloom_filter_gpuPjPcPhi_param_0];
	ld.param.u64 	%rd43, [_Z12missesKernelP16bloom_filter_gpuPjPcPhi_param_2];
	ld.param.u64 	%rd44, [_Z12missesKernelP16bloom_filter_gpuPjPcPhi_param_3];
	ld.param.u32 	%r1, [_Z12missesKernelP16bloom_filter_gpuPjPcPhi_param_4];
	cvta.to.global.u64 	%rd1, %rd41;
	add.u64 	%rd2, %SPL, 0;
	mov.u32 	%r2, %ntid.x;
	mov.u32 	%r3, %ctaid.x;
	mov.u32 	%r4, %tid.x;
	mad.lo.s32 	%r5, %r2, %r3, %r4;
	cvt.u64.u32 	%rd3, %r5;
	cvt.s64.s32 	%rd4, %r1;
	setp.ge.u64 	%p1, %rd3, %rd4;
	@%p1 bra 	$L__BB1_23;
	cvta.to.global.u64 	%rd46, %rd43;
	add.s64 	%rd47, %rd46, %rd3;
	ld.global.u8 	%rs38, [%rd47];
	st.local.u8 	[%rd2], %rs38;
	add.s64 	%rd48, %rd47, %rd4;
	ld.global.u8 	%rs39, [%rd48];
	st.local.u8 	[%rd2+1], %rs39;
	shl.b32 	%r6, %r1, 1;
	cvt.s64.s32 	%rd49, %r6;
	add.s64 	%rd50, %rd47, %rd49;
	ld.global.u8 	%rs40, [%rd50];
	st.local.u8 	[%rd2+2], %rs40;
	mul.lo.s32 	%r7, %r1, 3;
	cvt.s64.s32 	%rd51, %r7;
	add.s64 	%rd52, %rd47, %rd51;
	ld.global.u8 	%rs41, [%rd52];
	st.local.u8 	[%rd2+3], %rs41;
	shl.b32 	%r8, %r1, 2;
	cvt.s64.s32 	%rd53, %r8;
	add.s64 	%rd54, %rd47, %rd53;
	ld.global.u8 	%rs42, [%rd54];
	st.local.u8 	[%rd2+4], %rs42;
	mul.lo.s32 	%r9, %r1, 5;
	cvt.s64.s32 	%rd55, %r9;
	add.s64 	%rd56, %rd47, %rd55;
	ld.global.u8 	%rs43, [%rd56];
	st.local.u8 	[%rd2+5], %rs43;
	mul.lo.s32 	%r10, %r1, 6;
	cvt.s64.s32 	%rd57, %r10;
	add.s64 	%rd58, %rd47, %rd57;
	ld.global.u8 	%rs44, [%rd58];
	st.local.u8 	[%rd2+6], %rs44;
	mul.lo.s32 	%r11, %r1, 7;
	cvt.s64.s32 	%rd59, %r11;
	add.s64 	%rd60, %rd47, %rd59;
	ld.global.u8 	%rs45, [%rd60];
	st.local.u8 	[%rd2+7], %rs45;
	shl.b32 	%r12, %r1, 3;
	cvt.s64.s32 	%rd61, %r12;
	add.s64 	%rd62, %rd47, %rd61;
	ld.global.u8 	%rs46, [%rd62];
	st.local.u8 	[%rd2+8], %rs46;
	mul.lo.s32 	%r13, %r1, 9;
	cvt.s64.s32 	%rd63, %r13;
	add.s64 	%rd64, %rd47, %rd63;
	ld.global.u8 	%rs47, [%rd64];
	st.local.u8 	[%rd2+9], %rs47;
	mul.lo.s32 	%r14, %r1, 10;
	cvt.s64.s32 	%rd65, %r14;
	add.s64 	%rd66, %rd47, %rd65;
	ld.global.u8 	%rs48, [%rd66];
	st.local.u8 	[%rd2+10], %rs48;
	mul.lo.s32 	%r15, %r1, 11;
	cvt.s64.s32 	%rd67, %r15;
	add.s64 	%rd68, %rd47, %rd67;
	ld.global.u8 	%rs49, [%rd68];
	st.local.u8 	[%rd2+11], %rs49;
	mul.lo.s32 	%r16, %r1, 12;
	cvt.s64.s32 	%rd69, %r16;
	add.s64 	%rd70, %rd47, %rd69;
	ld.global.u8 	%rs50, [%rd70];
	st.local.u8 	[%rd2+12], %rs50;
	mul.lo.s32 	%r17, %r1, 13;
	cvt.s64.s32 	%rd71, %r17;
	add.s64 	%rd72, %rd47, %rd71;
	ld.global.u8 	%rs51, [%rd72];
	st.local.u8 	[%rd2+13], %rs51;
	mul.lo.s32 	%r18, %r1, 14;
	cvt.s64.s32 	%rd73, %r18;
	add.s64 	%rd74, %rd47, %rd73;
	ld.global.u8 	%rs52, [%rd74];
	st.local.u8 	[%rd2+14], %rs52;
	mul.lo.s32 	%r19, %r1, 15;
	cvt.s64.s32 	%rd75, %r19;
	add.s64 	%rd76, %rd47, %rd75;
	ld.global.u8 	%rs53, [%rd76];
	st.local.u8 	[%rd2+15], %rs53;
	shl.b32 	%r20, %r1, 4;
	cvt.s64.s32 	%rd77, %r20;
	add.s64 	%rd78, %rd47, %rd77;
	ld.global.u8 	%rs54, [%rd78];
	st.local.u8 	[%rd2+16], %rs54;
	mul.lo.s32 	%r21, %r1, 17;
	cvt.s64.s32 	%rd79, %r21;
	add.s64 	%rd80, %rd47, %rd79;
	ld.global.u8 	%rs55, [%rd80];
	st.local.u8 	[%rd2+17], %rs55;
	mul.lo.s32 	%r22, %r1, 18;
	cvt.s64.s32 	%rd81, %r22;
	add.s64 	%rd82, %rd47, %rd81;
	ld.global.u8 	%rs56, [%rd82];
	st.local.u8 	[%rd2+18], %rs56;
	mul.lo.s32 	%r23, %r1, 19;
	cvt.s64.s32 	%rd83, %r23;
	add.s64 	%rd84, %rd47, %rd83;
	ld.global.u8 	%rs57, [%rd84];
	st.local.u8 	[%rd2+19], %rs57;
	mul.lo.s32 	%r24, %r1, 20;
	cvt.s64.s32 	%rd85, %r24;
	add.s64 	%rd86, %rd47, %rd85;
	ld.global.u8 	%rs58, [%rd86];
	st.local.u8 	[%rd2+20], %rs58;
	ld.global.u8 	%rs1, [%rd1];
	setp.eq.s16 	%p2, %rs1, 0;
	@%p2 bra 	$L__BB1_23;
	cvta.to.global.u64 	%rd87, %rd44;
	add.s64 	%rd88, %rd87, %rd3;
	ld.global.u8 	%rs2, [%rd88];
	cvt.u64.u16 	%rd89, %rs2;
	and.b64  	%rd90, %rd89, 248;
	add.s64 	%rd5, %rd2, %rd90;
	and.b16  	%rs3, %rs2, 7;
	mov.b16 	%rs86, 1;
	mov.b16 	%rs71, 0;
	mov.u16 	%rs72, %rs71;
	mov.u16 	%rs73, %rs71;
	mov.u16 	%rs74, %rs71;
	mov.u16 	%rs75, %rs71;
	mov.u16 	%rs76, %rs71;
	mov.u16 	%rs77, %rs71;
	mov.u16 	%rs78, %rs71;
	mov.u16 	%rs79, %rs71;
	mov.u16 	%rs80, %rs71;
	mov.u16 	%rs81, %rs71;
	mov.u16 	%rs82, %rs71;
	mov.u16 	%rs83, %rs71;
	mov.u16 	%rs84, %rs71;
	mov.u16 	%rs85, %rs71;
	mov.u16 	%rs87, %rs71;
$L__BB1_3:
	setp.eq.s64 	%p3, %rd5, %rd2;
	cvt.u64.u16 	%rd91, %rs86;
	and.b64  	%rd92, %rd91, 255;
	cvt.u32.u16 	%r25, %rs85;
	and.b32  	%r26, %r25, 255;
	mul.wide.u32 	%rd93, %r26, 256;
	or.b64  	%rd94, %rd93, %rd92;
	cvt.u32.u16 	%r27, %rs84;
	and.b32  	%r28, %r27, 255;
	mul.wide.u32 	%rd95, %r28, 65536;
	or.b64  	%rd96, %rd94, %rd95;
	cvt.u32.u16 	%r29, %rs83;
	and.b32  	%r30, %r29, 255;
	mul.wide.u32 	%rd97, %r30, 16777216;
	or.b64  	%rd98, %rd96, %rd97;
	cvt.u64.u16 	%rd99, %rs82;
	shl.b64 	%rd100, %rd99, 32;
	and.b64  	%rd101, %rd100, 1095216660480;
	or.b64  	%rd102, %rd98, %rd101;
	cvt.u64.u16 	%rd103, %rs81;
	shl.b64 	%rd104, %rd103, 40;
	and.b64  	%rd105, %rd104, 280375465082880;
	or.b64  	%rd106, %rd102, %rd105;
	cvt.u64.u16 	%rd107, %rs80;
	shl.b64 	%rd108, %rd107, 48;
	and.b64  	%rd109, %rd108, 71776119061217280;
	or.b64  	%rd110, %rd106, %rd109;
	cvt.u64.u16 	%rd111, %rs79;
	shl.b64 	%rd112, %rd111, 56;
	or.b64  	%rd113, %rd110, %rd112;
	cvt.u64.u16 	%rd114, %rs78;
	and.b64  	%rd115, %rd114, 255;
	cvt.u32.u16 	%r31, %rs77;
	and.b32  	%r32, %r31, 255;
	mul.wide.u32 	%rd116, %r32, 256;
	or.b64  	%rd117, %rd116, %rd115;
	cvt.u32.u16 	%r33, %rs76;
	and.b32  	%r34, %r33, 255;
	mul.wide.u32 	%rd118, %r34, 65536;
	or.b64  	%rd119, %rd117, %rd118;
	cvt.u32.u16 	%r35, %rs75;
	and.b32  	%r36, %r35, 255;
	mul.wide.u32 	%rd120, %r36, 16777216;
	or.b64  	%rd121, %rd119, %rd120;
	cvt.u64.u16 	%rd122, %rs74;
	shl.b64 	%rd123, %rd122, 32;
	and.b64  	%rd124, %rd123, 1095216660480;
	or.b64  	%rd125, %rd121, %rd124;
	cvt.u64.u16 	%rd126, %rs73;
	shl.b64 	%rd127, %rd126, 40;
	and.b64  	%rd128, %rd127, 280375465082880;
	or.b64  	%rd129, %rd125, %rd128;
	cvt.u64.u16 	%rd130, %rs72;
	shl.b64 	%rd131, %rd130, 48;
	and.b64  	%rd132, %rd131, 71776119061217280;
	or.b64  	%rd133, %rd129, %rd132;
	cvt.u64.u16 	%rd134, %rs71;
	shl.b64 	%rd135, %rd134, 56;
	or.b64  	%rd136, %rd133, %rd135;
	xor.b64  	%rd303, %rd136, 8387220255154660723;
	xor.b64  	%rd302, %rd113, 7816392313619706465;
	xor.b64  	%rd300, %rd113, 8317987319222330741;
	xor.b64  	%rd301, %rd136, 7237128888997146477;
	@%p3 bra 	$L__BB1_6;
	mov.u64 	%rd298, %rd2;
$L__BB1_5:
	ld.local.u8 	%rd137, [%rd298];
	ld.local.u8 	%r37, [%rd298+1];
	mul.wide.u32 	%rd138, %r37, 256;
	or.b64  	%rd139, %rd138, %rd137;
	ld.local.u8 	%r38, [%rd298+2];
	mul.wide.u32 	%rd140, %r38, 65536;
	or.b64  	%rd141, %rd139, %rd140;
	ld.local.u8 	%r39, [%rd298+3];
	mul.wide.u32 	%rd142, %r39, 16777216;
	or.b64  	%rd143, %rd141, %rd142;
	ld.local.u8 	%rd144, [%rd298+4];
	shl.b64 	%rd145, %rd144, 32;
	or.b64  	%rd146, %rd143, %rd145;
	ld.local.u8 	%rd147, [%rd298+5];
	shl.b64 	%rd148, %rd147, 40;
	or.b64  	%rd149, %rd146, %rd148;
	ld.local.u8 	%rd150, [%rd298+6];
	shl.b64 	%rd151, %rd150, 48;
	or.b64  	%rd152, %rd149, %rd151;
	ld.local.u8 	%rd153, [%rd298+7];
	shl.b64 	%rd154, %rd153, 56;
	or.b64  	%rd155, %rd152, %rd154;
	xor.b64  	%rd156, %rd155, %rd303;
	add.s64 	%rd157, %rd301, %rd300;
	mov.b64 	{%r40, %r41}, %rd301;
	shf.l.wrap.b32 	%r42, %r40, %r41, 13;
	shf.l.wrap.b32 	%r43, %r41, %r40, 13;
	mov.b64 	%rd158, {%r43, %r42};
	xor.b64  	%rd159, %rd158, %rd157;
	mov.b64 	{%r44, %r45}, %rd157;
	mov.b64 	%rd160, {%r45, %r44};
	add.s64 	%rd161, %rd156, %rd302;
	mov.b64 	{%r46, %r47}, %rd156;
	shf.l.wrap.b32 	%r48, %r46, %r47, 16;
	shf.l.wrap.b32 	%r49, %r47, %r46, 16;
	mov.b64 	%rd162, {%r49, %r48};
	xor.b64  	%rd163, %rd162, %rd161;
	add.s64 	%rd164, %rd163, %rd160;
	mov.b64 	{%r50, %r51}, %rd163;
	shf.l.wrap.b32 	%r52, %r50, %r51, 21;
	shf.l.wrap.b32 	%r53, %r51, %r50, 21;
	mov.b64 	%rd165, {%r53, %r52};
	xor.b64  	%rd166, %rd165, %rd164;
	add.s64 	%rd167, %rd161, %rd159;
	mov.b64 	{%r54, %r55}, %rd159;
	shf.l.wrap.b32 	%r56, %r54, %r55, 17;
	shf.l.wrap.b32 	%r57, %r55, %r54, 17;
	mov.b64 	%rd168, {%r57, %r56};
	xor.b64  	%rd169, %rd167, %rd168;
	mov.b64 	{%r58, %r59}, %rd167;
	mov.b64 	%rd170, {%r59, %r58};
	add.s64 	%rd171, %rd169, %rd164;
	mov.b64 	{%r60, %r61}, %rd169;
	shf.l.wrap.b32 	%r62, %r60, %r61, 13;
	shf.l.wrap.b32 	%r63, %r61, %r60, 13;
	mov.b64 	%rd172, {%r63, %r62};
	xor.b64  	%rd173, %rd172, %rd171;
	mov.b64 	{%r64, %r65}, %rd171;
	mov.b64 	%rd174, {%r65, %r64};
	add.s64 	%rd175, %rd166, %rd170;
	mov.b64 	{%r66, %r67}, %rd166;
	shf.l.wrap.b32 	%r68, %r66, %r67, 16;
	shf.l.wrap.b32 	%r69, %r67, %r66, 16;
	mov.b64 	%rd176, {%r69, %r68};
	xor.b64  	%rd177, %rd176, %rd175;
	add.s64 	%rd178, %rd177, %rd174;
	mov.b64 	{%r70, %r71}, %rd177;
	shf.l.wrap.b32 	%r72, %r70, %r71, 21;
	shf.l.wrap.b32 	%r73, %r71, %r70, 21;
	mov.b64 	%rd179, {%r73, %r72};
	xor.b64  	%rd303, %rd179, %rd178;
	add.s64 	%rd180, %rd175, %rd173;
	mov.b64 	{%r74, %r75}, %rd173;
	shf.l.wrap.b32 	%r76, %r74, %r75, 17;
	shf.l.wrap.b32 	%r77, %r75, %r74, 17;
	mov.b64 	%rd181, {%r77, %r76};
	xor.b64  	%rd301, %rd180, %rd181;
	mov.b64 	{%r78, %r79}, %rd180;
	mov.b64 	%rd302, {%r79, %r78};
	xor.b64  	%rd300, %rd178, %rd155;
	add.s64 	%rd298, %rd298, 8;
	setp.ne.s64 	%p4, %rd298, %rd5;
	@%p4 bra 	$L__BB1_5;
$L__BB1_6:
	cvt.u64.u16 	%rd182, %rs2;
	shl.b64 	%rd24, %rd182, 56;
	setp.gt.s16 	%p5, %rs3, 3;
	@%p5 bra 	$L__BB1_10;
	setp.gt.s16 	%p9, %rs3, 1;
	@%p9 bra 	$L__BB1_9;
	setp.eq.s16 	%p11, %rs3, 0;
	@%p11 bra 	$L__BB1_20;
	bra.uni 	$L__BB1_19;
$L__BB1_9:
	setp.eq.s16 	%p10, %rs3, 2;
	@%p10 bra 	$L__BB1_18;
	bra.uni 	$L__BB1_17;
$L__BB1_10:
	setp.gt.s16 	%p6, %rs3, 5;
	@%p6 bra 	$L__BB1_12;
	setp.eq.s16 	%p8, %rs3, 4;
	@%p8 bra 	$L__BB1_16;
	bra.uni 	$L__BB1_15;
$L__BB1_12:
	setp.eq.s16 	%p7, %rs3, 6;
	@%p7 bra 	$L__BB1_14;
	ld.local.u8 	%rd183, [%rd5+6];
	shl.b64 	%rd184, %rd183, 48;
	cvt.u64.u16 	%rd185, %rs2;
	shl.b64 	%rd186, %rd185, 56;
	or.b64  	%rd24, %rd184, %rd186;
$L__BB1_14:
	ld.local.u8 	%rd187, [%rd5+5];
	shl.b64 	%rd188, %rd187, 40;
	or.b64  	%rd24, %rd188, %rd24;
$L__BB1_15:
	ld.local.u8 	%rd189, [%rd5+4];
	shl.b64 	%rd190, %rd189, 32;
	or.b64  	%rd24, %rd190, %rd24;
$L__BB1_16:
	ld.local.u8 	%r80, [%rd5+3];
	mul.wide.u32 	%rd191, %r80, 16777216;
	or.b64  	%rd24, %rd191, %rd24;
$L__BB1_17:
	ld.local.u8 	%r81, [%rd5+2];
	mul.wide.u32 	%rd192, %r81, 65536;
	or.b64  	%rd24, %rd192, %rd24;
$L__BB1_18:
	ld.local.u8 	%r82, [%rd5+1];
	mul.wide.u32 	%rd193, %r82, 256;
	or.b64  	%rd24, %rd193, %rd24;
$L__BB1_19:
	ld.local.u8 	%rd194, [%rd5];
	or.b64  	%rd24, %rd24, %rd194;
$L__BB1_20:
	ld.param.u64 	%rd294, [_Z12missesKernelP16bloom_filter_gpuPjPcPhi_param_1];
	ld.param.u64 	%rd293, [_Z12missesKernelP16bloom_filter_gpuPjPcPhi_param_0];
	xor.b64  	%rd195, %rd24, %rd303;
	add.s64 	%rd196, %rd301, %rd300;
	mov.b64 	{%r83, %r84}, %rd301;
	shf.l.wrap.b32 	%r85, %r83, %r84, 13;
	shf.l.wrap.b32 	%r86, %r84, %r83, 13;
	mov.b64 	%rd197, {%r86, %r85};
	xor.b64  	%rd198, %rd197, %rd196;
	mov.b64 	{%r87, %r88}, %rd196;
	mov.b64 	%rd199, {%r88, %r87};
	add.s64 	%rd200, %rd195, %rd302;
	mov.b64 	{%r89, %r90}, %rd195;
	shf.l.wrap.b32 	%r91, %r89, %r90, 16;
	shf.l.wrap.b32 	%r92, %r90, %r89, 16;
	mov.b64 	%rd201, {%r92, %r91};
	xor.b64  	%rd202, %rd201, %rd200;
	add.s64 	%rd203, %rd202, %rd199;
	mov.b64 	{%r93, %r94}, %rd202;
	shf.l.wrap.b32 	%r95, %r93, %r94, 21;
	shf.l.wrap.b32 	%r96, %r94, %r93, 21;
	mov.b64 	%rd204, {%r96, %r95};
	xor.b64  	%rd205, %rd204, %rd203;
	add.s64 	%rd206, %rd200, %rd198;
	mov.b64 	{%r97, %r98}, %rd198;
	shf.l.wrap.b32 	%r99, %r97, %r98, 17;
	shf.l.wrap.b32 	%r100, %r98, %r97, 17;
	mov.b64 	%rd207, {%r100, %r99};
	xor.b64  	%rd208, %rd206, %rd207;
	mov.b64 	{%r101, %r102}, %rd206;
	mov.b64 	%rd209, {%r102, %r101};
	add.s64 	%rd210, %rd208, %rd203;
	mov.b64 	{%r103, %r104}, %rd208;
	shf.l.wrap.b32 	%r105, %r103, %r104, 13;
	shf.l.wrap.b32 	%r106, %r104, %r103, 13;
	mov.b64 	%rd211, {%r106, %r105};
	xor.b64  	%rd212, %rd211, %rd210;
	mov.b64 	{%r107, %r108}, %rd210;
	mov.b64 	%rd213, {%r108, %r107};
	add.s64 	%rd214, %rd205, %rd209;
	mov.b64 	{%r109, %r110}, %rd205;
	shf.l.wrap.b32 	%r111, %r109, %r110, 16;
	shf.l.wrap.b32 	%r112, %r110, %r109, 16;
	mov.b64 	%rd215, {%r112, %r111};
	xor.b64  	%rd216, %rd215, %rd214;
	add.s64 	%rd217, %rd216, %rd213;
	mov.b64 	{%r113, %r114}, %rd216;
	shf.l.wrap.b32 	%r115, %r113, %r114, 21;
	shf.l.wrap.b32 	%r116, %r114, %r113, 21;
	mov.b64 	%rd218, {%r116, %r115};
	xor.b64  	%rd219, %rd218, %rd217;
	add.s64 	%rd220, %rd214, %rd212;
	mov.b64 	{%r117, %r118}, %rd212;
	shf.l.wrap.b32 	%r119, %r117, %r118, 17;
	shf.l.wrap.b32 	%r120, %r118, %r117, 17;
	mov.b64 	%rd221, {%r120, %r119};
	xor.b64  	%rd222, %rd220, %rd221;
	xor.b64  	%rd223, %rd217, %rd24;
	mov.b64 	{%r121, %r122}, %rd220;
	mov.b64 	%rd224, {%r122, %r121};
	xor.b64  	%rd225, %rd224, 255;
	add.s64 	%rd226, %rd222, %rd223;
	mov.b64 	{%r123, %r124}, %rd222;
	shf.l.wrap.b32 	%r125, %r123, %r124, 13;
	shf.l.wrap.b32 	%r126, %r124, %r123, 13;
	mov.b64 	%rd227, {%r126, %r125};
	xor.b64  	%rd228, %rd227, %rd226;
	mov.b64 	{%r127, %r128}, %rd226;
	mov.b64 	%rd229, {%r128, %r127};
	add.s64 	%rd230, %rd219, %rd225;
	mov.b64 	{%r129, %r130}, %rd219;
	shf.l.wrap.b32 	%r131, %r129, %r130, 16;
	shf.l.wrap.b32 	%r132, %r130, %r129, 16;
	mov.b64 	%rd231, {%r132, %r131};
	xor.b64  	%rd232, %rd231, %rd230;
	add.s64 	%rd233, %rd232, %rd229;
	mov.b64 	{%r133, %r134}, %rd232;
	shf.l.wrap.b32 	%r135, %r133, %r134, 21;
	shf.l.wrap.b32 	%r136, %r134, %r133, 21;
	mov.b64 	%rd234, {%r136, %r135};
	xor.b64  	%rd235, %rd234, %rd233;
	add.s64 	%rd236, %rd230, %rd228;
	mov.b64 	{%r137, %r138}, %rd228;
	shf.l.wrap.b32 	%r139, %r137, %r138, 17;
	shf.l.wrap.b32 	%r140, %r138, %r137, 17;
	mov.b64 	%rd237, {%r140, %r139};
	xor.b64  	%rd238, %rd236, %rd237;
	mov.b64 	{%r141, %r142}, %rd236;
	mov.b64 	%rd239, {%r142, %r141};
	add.s64 	%rd240, %rd238, %rd233;
	mov.b64 	{%r143, %r144}, %rd238;
	shf.l.wrap.b32 	%r145, %r143, %r144, 13;
	shf.l.wrap.b32 	%r146, %r144, %r143, 13;
	mov.b64 	%rd241, {%r146, %r145};
	xor.b64  	%rd242, %rd241, %rd240;
	mov.b64 	{%r147, %r148}, %rd240;
	mov.b64 	%rd243, {%r148, %r147};
	add.s64 	%rd244, %rd235, %rd239;
	mov.b64 	{%r149, %r150}, %rd235;
	shf.l.wrap.b32 	%r151, %r149, %r150, 16;
	shf.l.wrap.b32 	%r152, %r150, %r149, 16;
	mov.b64 	%rd245, {%r152, %r151};
	xor.b64  	%rd246, %rd245, %rd244;
	add.s64 	%rd247, %rd246, %rd243;
	mov.b64 	{%r153, %r154}, %rd246;
	shf.l.wrap.b32 	%r155, %r153, %r154, 21;
	shf.l.wrap.b32 	%r156, %r154, %r153, 21;
	mov.b64 	%rd248, {%r156, %r155};
	xor.b64  	%rd249, %rd248, %rd247;
	add.s64 	%rd250, %rd244, %rd242;
	mov.b64 	{%r157, %r158}, %rd242;
	shf.l.wrap.b32 	%r159, %r157, %r158, 17;
	shf.l.wrap.b32 	%r160, %r158, %r157, 17;
	mov.b64 	%rd251, {%r160, %r159};
	xor.b64  	%rd252, %rd250, %rd251;
	mov.b64 	{%r161, %r162}, %rd250;
	mov.b64 	%rd253, {%r162, %r161};
	add.s64 	%rd254, %rd252, %rd247;
	mov.b64 	{%r163, %r164}, %rd252;
	shf.l.wrap.b32 	%r165, %r163, %r164, 13;
	shf.l.wrap.b32 	%r166, %r164, %r163, 13;
	mov.b64 	%rd255, {%r166, %r165};
	xor.b64  	%rd256, %rd255, %rd254;
	mov.b64 	{%r167, %r168}, %rd254;
	mov.b64 	%rd257, {%r168, %r167};
	add.s64 	%rd258, %rd249, %rd253;
	mov.b64 	{%r169, %r170}, %rd249;
	shf.l.wrap.b32 	%r171, %r169, %r170, 16;
	shf.l.wrap.b32 	%r172, %r170, %r169, 16;
	mov.b64 	%rd259, {%r172, %r171};
	xor.b64  	%rd260, %rd259, %rd258;
	add.s64 	%rd261, %rd260, %rd257;
	mov.b64 	{%r173, %r174}, %rd260;
	shf.l.wrap.b32 	%r175, %r173, %r174, 21;
	shf.l.wrap.b32 	%r176, %r174, %r173, 21;
	mov.b64 	%rd262, {%r176, %r175};
	xor.b64  	%rd263, %rd262, %rd261;
	add.s64 	%rd264, %rd258, %rd256;
	mov.b64 	{%r177, %r178}, %rd256;
	shf.l.wrap.b32 	%r179, %r177, %r178, 17;
	shf.l.wrap.b32 	%r180, %r178, %r177, 17;
	mov.b64 	%rd265, {%r180, %r179};
	xor.b64  	%rd266, %rd264, %rd265;
	mov.b64 	{%r181, %r182}, %rd264;
	mov.b64 	%rd267, {%r182, %r181};
	add.s64 	%rd268, %rd266, %rd261;
	mov.b64 	{%r183, %r184}, %rd266;
	shf.l.wrap.b32 	%r185, %r183, %r184, 13;
	shf.l.wrap.b32 	%r186, %r184, %r183, 13;
	mov.b64 	%rd269, {%r186, %r185};
	xor.b64  	%rd270, %rd269, %rd268;
	add.s64 	%rd271, %rd263, %rd267;
	mov.b64 	{%r187, %r188}, %rd263;
	shf.l.wrap.b32 	%r189, %r187, %r188, 16;
	shf.l.wrap.b32 	%r190, %r188, %r187, 16;
	mov.b64 	%rd272, {%r190, %r189};
	xor.b64  	%rd273, %rd272, %rd271;
	mov.b64 	{%r191, %r192}, %rd273;
	shf.l.wrap.b32 	%r193, %r191, %r192, 21;
	shf.l.wrap.b32 	%r194, %r192, %r191, 21;
	mov.b64 	%rd274, {%r194, %r193};
	add.s64 	%rd275, %rd271, %rd270;
	mov.b64 	{%r195, %r196}, %rd270;
	shf.l.wrap.b32 	%r197, %r195, %r196, 17;
	shf.l.wrap.b32 	%r198, %r196, %r195, 17;
	mov.b64 	%rd276, {%r198, %r197};
	mov.b64 	{%r199, %r200}, %rd275;
	mov.b64 	%rd277, {%r200, %r199};
	xor.b64  	%rd278, %rd276, %rd277;
	xor.b64  	%rd279, %rd278, %rd274;
	xor.b64  	%rd39, %rd279, %rd275;
	cvta.to.global.u64 	%rd40, %rd293;
	ld.global.u64 	%rd280, [%rd40+16];
	rem.u64 	%rd281, %rd39, %rd280;
	cvta.to.global.u64 	%rd282, %rd294;
	shl.b64 	%rd283, %rd281, 2;
	add.s64 	%rd284, %rd282, %rd283;
	ld.global.u32 	%r201, [%rd284];
	setp.eq.s32 	%p12, %r201, 0;
	@%p12 bra 	$L__BB1_22;
	cvt.u16.u64 	%rs62, %rd39;
	xor.b16  	%rs86, %rs86, %rs62;
	shr.u64 	%rd285, %rd39, 1;
	cvt.u16.u64 	%rs63, %rd285;
	xor.b16  	%rs85, %rs85, %rs63;
	shr.u64 	%rd286, %rd39, 2;
	cvt.u16.u64 	%rs64, %rd286;
	xor.b16  	%rs84, %rs84, %rs64;
	shr.u64 	%rd287, %rd39, 3;
	cvt.u16.u64 	%rs65, %rd287;
	xor.b16  	%rs83, %rs83, %rs65;
	shr.u64 	%rd288, %rd39, 4;
	cvt.u16.u64 	%rs66, %rd288;
	xor.b16  	%rs82, %rs82, %rs66;
	shr.u64 	%rd289, %rd39, 5;
	cvt.u16.u64 	%rs67, %rd289;
	xor.b16  	%rs81, %rs81, %rs67;
	shr.u64 	%rd290, %rd39, 6;
	cvt.u16.u64 	%rs68, %rd290;
	xor.b16  	%rs80, %rs80, %rs68;
	shr.u64 	%rd291, %rd39, 7;
	cvt.u16.u64 	%rs69, %rd291;
	xor.b16  	%rs79, %rs79, %rs69;
	xor.b16  	%rs78, %rs78, %rs62;
	xor.b16  	%rs77, %rs77, %rs63;
	xor.b16  	%rs76, %rs76, %rs64;
	xor.b16  	%rs75, %rs75, %rs65;
	xor.b16  	%rs74, %rs74, %rs66;
	xor.b16  	%rs73, %rs73, %rs67;
	xor.b16  	%rs72, %rs72, %rs68;
	xor.b16  	%rs71, %rs71, %rs69;
	add.s16 	%rs87, %rs87, 1;
	and.b16  	%rs70, %rs87, 255;
	setp.lt.u16 	%p13, %rs70, %rs1;
	@%p13 bra 	$L__BB1_3;
	bra.uni 	$L__BB1_23;
$L__BB1_22:
	atom.global.add.u64 	%rd292, [%rd40+32], 1;
$L__BB1_23:
	ret;

}


// ===== COMPILED SASS (sm_100) =====

	.target	sm_100

	.elftype	@"ET_EXEC"


//--------------------- .note.nv.tkinfo           --------------------------
	.section	.note.nv.tkinfo,"",@"SHT_NOTE"
	.sectionflags	@"SHF_NOTE_NV_TKINFO"
	.tkinfo
        /*0018*/ 	.word	0x00000002
        /*0030*/ 	.string	""
        /*0030*/ 	.string	"ptxas"
        /*0030*/ 	.string	"Cuda compilation tools, release 13.0, V13.0.88"
        /*0030*/ 	.string	"Build cuda_13.0.r13.0/compiler.36424714_0"
        /*0030*/ 	.string	"-arch sm_100 -m 64 "



//--------------------- .note.nv.cuinfo           --------------------------
	.section	.note.nv.cuinfo,"",@"SHT_NOTE"
	.sectionflags	@"SHF_NOTE_NV_CUINFO"
        /*0018*/ 	.short	0x0002
        /*001a*/ 	.short	0x0064
        /*001c*/ 	.short	0x0082
	.zero		2


//--------------------- .nv.info                  --------------------------
	.section	.nv.info,"",@"SHT_CUDA_INFO"
	.align	4


	//----- nvinfo : EIATTR_REGCOUNT
	.align		4
        /*0000*/ 	.byte	0x04, 0x2f
        /*0002*/ 	.short	(.L_1 - .L_0)
	.align		4
.L_0:
        /*0004*/ 	.word	index@(_Z15insertionKernelP16bloom_filter_gpuPjPcPhi)
        /*0008*/ 	.word	0x00000030


	//----- nvinfo : EIATTR_FRAME_SIZE
	.align		4
.L_1:
        /*000c*/ 	.byte	0x04, 0x11
        /*000e*/ 	.short	(.L_3 - .L_2)
	.align		4
.L_2:
        /*0010*/ 	.word	index@($__internal_1_$__cuda_sm20_rem_u64)
        /*0014*/ 	.word	0x00000018


	//----- nvinfo : EIATTR_FRAME_SIZE
	.align		4
.L_3:
        /*0018*/ 	.byte	0x04, 0x11
        /*001a*/ 	.short	(.L_5 - .L_4)
	.align		4
.L_4:
        /*001c*/ 	.word	index@(_Z15insertionKernelP16bloom_filter_gpuPjPcPhi)
        /*0020*/ 	.word	0x00000018


	//----- nvinfo : EIATTR_REGCOUNT
	.align		4
.L_5:
        /*0024*/ 	.byte	0x04, 0x2f
        /*0026*/ 	.short	(.L_7 - .L_6)
	.align		4
.L_6:
        /*0028*/ 	.word	index@(_Z12missesKernelP16bloom_filter_gpuPjPcPhi)
        /*002c*/ 	.word	0x00000030


	//----- nvinfo : EIATTR_FRAME_SIZE
	.align		4
.L_7:
        /*0030*/ 	.byte	0x04, 0x11
        /*0032*/ 	.short	(.L_9 - .L_8)
	.align		4
.L_8:
        /*0034*/ 	.word	index@($__internal_0_$__cuda_sm20_rem_u64)
        /*0038*/ 	.word	0x00000018


	//----- nvinfo : EIATTR_FRAME_SIZE
	.align		4
.L_9:
        /*003c*/ 	.byte	0x04, 0x11
        /*003e*/ 	.short	(.L_11 - .L_10)
	.align		4
.L_10:
        /*0040*/ 	.word	index@(_Z12missesKernelP16bloom_filter_gpuPjPcPhi)
        /*0044*/ 	.word	0x00000018


	//----- nvinfo : EIATTR_MIN_STACK_SIZE
	.align		4
.L_11:
        /*0048*/ 	.byte	0x04, 0x12
        /*004a*/ 	.short	(.L_13 - .L_12)
	.align		4
.L_12:
        /*004c*/ 	.word	index@(_Z12missesKernelP16bloom_filter_gpuPjPcPhi)
        /*0050*/ 	.word	0x00000018


	//----- nvinfo : EIATTR_MIN_STACK_SIZE
	.align		4
.L_13:
        /*0054*/ 	.byte	0x04, 0x12
        /*0056*/ 	.short	(.L_15 - .L_14)
	.align		4
.L_14:
        /*0058*/ 	.word	index@(_Z15insertionKernelP16bloom_filter_gpuPjPcPhi)
        /*005c*/ 	.word	0x00000018
.L_15:


//--------------------- .nv.compat                --------------------------
	.section	.nv.compat,"",@"SHT_CUDA_COMPAT_INFO"
	.align	4
        /*0000*/ 	.byte	0x02, 0x09, 0x00, 0x00, 0x02, 0x02, 0x01, 0x00, 0x02, 0x05, 0x05, 0x00, 0x03, 0x07, 0x01, 0x01
        /*0010*/ 	.byte	0x02, 0x03, 0x00, 0x00, 0x02, 0x06, 0x01, 0x00, 0x04, 0x0b, 0x08, 0x00, 0x09, 0x00, 0x00, 0x00
        /*0020*/ 	.byte	0x00, 0x00, 0x00, 0x00


//--------------------- .nv.info._Z12missesKernelP16bloom_filter_gpuPjPcPhi --------------------------
	.section	.nv.info._Z12missesKernelP16bloom_filter_gpuPjPcPhi,"",@"SHT_CUDA_INFO"
	.sectionflags	@""
	.align	4


	//----- nvinfo : EIATTR_CUDA_API_VERSION
	.align		4
        /*0000*/ 	.byte	0x04, 0x37
        /*0002*/ 	.short	(.L_17 - .L_16)
.L_16:
        /*0004*/ 	.word	0x00000082


	//----- nvinfo : EIATTR_KPARAM_INFO
	.align		4
.L_17:
        /*0008*/ 	.byte	0x04, 0x17
        /*000a*/ 	.short	(.L_19 - .L_18)
.L_18:
        /*000c*/ 	.word	0x00000000
        /*0010*/ 	.short	0x0004
        /*0012*/ 	.short	0x0020
        /*0014*/ 	.byte	0x00, 0xf0, 0x11, 0x00


	//----- nvinfo : EIATTR_KPARAM_INFO
	.align		4
.L_19:
        /*0018*/ 	.byte	0x04, 0x17
        /*001a*/ 	.short	(.L_21 - .L_20)
.L_20:
        /*001c*/ 	.word	0x00000000
        /*0020*/ 	.short	0x0003
        /*0022*/ 	.short	0x0018
        /*0024*/ 	.byte	0x00, 0xf5, 0x21, 0x00


	//----- nvinfo : EIATTR_KPARAM_INFO
	.align		4
.L_21:
        /*0028*/ 	.byte	0x04, 0x17
        /*002a*/ 	.short	(.L_23 - .L_22)
.L_22:
        /*002c*/ 	.word	0x00000000
        /*0030*/ 	.short	0x0002
        /*0032*/ 	.short	0x0010
        /*0034*/ 	.byte	0x00, 0xf5, 0x21, 0x00


	//----- nvinfo : EIATTR_KPARAM_INFO
	.align		4
.L_23:
        /*0038*/ 	.byte	0x04, 0x17
        /*003a*/ 	.short	(.L_25 - .L_24)
.L_24:
        /*003c*/ 	.word	0x00000000
        /*0040*/ 	.short	0x0001
        /*0042*/ 	.short	0x0008
        /*0044*/ 	.byte	0x00, 0xf5, 0x21, 0x00


	//----- nvinfo : EIATTR_KPARAM_INFO
	.align		4
.L_25:
        /*0048*/ 	.byte	0x04, 0x17
        /*004a*/ 	.short	(.L_27 - .L_26)
.L_26:
        /*004c*/ 	.word	0x00000000
        /*0050*/ 	.short	0x0000
        /*0052*/ 	.short	0x0000
        /*0054*/ 	.byte	0x00, 0xf5, 0x21, 0x00


	//----- nvinfo : EIATTR_SPARSE_MMA_MASK
	.align		4
.L_27:
        /*0058*/ 	.byte	0x03, 0x50
        /*005a*/ 	.short	0x0000


	//----- nvinfo : EIATTR_MAXREG_COUNT
	.align		4
        /*005c*/ 	.byte	0x03, 0x1b
        /*005e*/ 	.short	0x00ff


	//----- nvinfo : EIATTR_MERCURY_ISA_VERSION
	.align		4
        /*0060*/ 	.byte	0x03, 0x5f
        /*0062*/ 	.short	0x0101


	//----- nvinfo : EIATTR_INT_WARP_WIDE_INSTR_OFFSETS
	.align		4
        /*0064*/ 	.byte	0x04, 0x31
        /*0066*/ 	.short	(.L_29 - .L_28)


	//   ....[0]....
.L_28:
        /*0068*/ 	.word	0x00001fe0


	//----- nvinfo : EIATTR_VRC_CTA_INIT_COUNT
	.align		4
.L_29:
        /*006c*/ 	.byte	0x02, 0x4a
	.zero		1
	.zero		1


	//----- nvinfo : EIATTR_EXIT_INSTR_OFFSETS
	.align		4
        /*0070*/ 	.byte	0x04, 0x1c
        /*0072*/ 	.short	(.L_31 - .L_30)


	//   ....[0]....
.L_30:
        /*0074*/ 	.word	0x000000a0


	//   ....[1]....
        /*0078*/ 	.word	0x00000770


	//   ....[2]....
        /*007c*/ 	.word	0x00001fc0


	//   ....[3]....
        /*0080*/ 	.word	0x00002090


	//----- nvinfo : EIATTR_CRS_STACK_SIZE
	.align		4
.L_31:
        /*0084*/ 	.byte	0x04, 0x1e
        /*0086*/ 	.short	(.L_33 - .L_32)
.L_32:
        /*0088*/ 	.word	0x00000000


	//----- nvinfo : EIATTR_CBANK_PARAM_SIZE
	.align		4
.L_33:
        /*008c*/ 	.byte	0x03, 0x19
        /*008e*/ 	.short	0x0024


	//----- nvinfo : EIATTR_PARAM_CBANK
	.align		4
        /*0090*/ 	.byte	0x04, 0x0a
        /*0092*/ 	.short	(.L_35 - .L_34)
	.align		4
.L_34:
        /*0094*/ 	.word	index@(.nv.constant0._Z12missesKernelP16bloom_filter_gpuPjPcPhi)
        /*0098*/ 	.short	0x0380
        /*009a*/ 	.short	0x0024


	//----- nvinfo : EIATTR_SW_WAR
	.align		4
.L_35:
        /*009c*/ 	.byte	0x04, 0x36
        /*009e*/ 	.short	(.L_37 - .L_36)
.L_36:
        /*00a0*/ 	.word	0x00000008
.L_37:


//--------------------- .nv.info._Z15insertionKernelP16bloom_filter_gpuPjPcPhi --------------------------
	.section	.nv.info._Z15insertionKernelP16bloom_filter_gpuPjPcPhi,"",@"SHT_CUDA_INFO"
	.sectionflags	@""
	.align	4


	//----- nvinfo : EIATTR_CUDA_API_VERSION
	.align		4
        /*0000*/ 	.byte	0x04, 0x37
        /*0002*/ 	.short	(.L_39 - .L_38)
.L_38:
        /*0004*/ 	.word	0x00000082


	//----- nvinfo : EIATTR_KPARAM_INFO
	.align		4
.L_39:
        /*0008*/ 	.byte	0x04, 0x17
        /*000a*/ 	.short	(.L_41 - .L_40)
.L_40:
        /*000c*/ 	.word	0x00000000
        /*0010*/ 	.short	0x0004
        /*0012*/ 	.short	0x0020
        /*0014*/ 	.byte	0x00, 0xf0, 0x11, 0x00


	//----- nvinfo : EIATTR_KPARAM_INFO
	.align		4
.L_41:
        /*0018*/ 	.byte	0x04, 0x17
        /*001a*/ 	.short	(.L_43 - .L_42)
.L_42:
        /*001c*/ 	.word	0x00000000
        /*0020*/ 	.short	0x0003
        /*0022*/ 	.short	0x0018
        /*0024*/ 	.byte	0x00, 0xf5, 0x21, 0x00


	//----- nvinfo : EIATTR_KPARAM_INFO
	.align		4
.L_43:
        /*0028*/ 	.byte	0x04, 0x17
        /*002a*/ 	.short	(.L_45 - .L_44)
.L_44:
        /*002c*/ 	.word	0x00000000
        /*0030*/ 	.short	0x0002
        /*0032*/ 	.short	0x0010
        /*0034*/ 	.byte	0x00, 0xf5, 0x21, 0x00


	//----- nvinfo : EIATTR_KPARAM_INFO
	.align		4
.L_45:
        /*0038*/ 	.byte	0x04, 0x17
        /*003a*/ 	.short	(.L_47 - .L_46)
.L_46:
        /*003c*/ 	.word	0x00000000
        /*0040*/ 	.short	0x0001
        /*0042*/ 	.short	0x0008
        /*0044*/ 	.byte	0x00, 0xf5, 0x21, 0x00


	//----- nvinfo : EIATTR_KPARAM_INFO
	.align		4
.L_47:
        /*0048*/ 	.byte	0x04, 0x17
        /*004a*/ 	.short	(.L_49 - .L_48)
.L_48:
        /*004c*/ 	.word	0x00000000
        /*0050*/ 	.short	0x0000
        /*0052*/ 	.short	0x0000
        /*0054*/ 	.byte	0x00, 0xf5, 0x21, 0x00


	//----- nvinfo : EIATTR_SPARSE_MMA_MASK
	.align		4
.L_49:
        /*0058*/ 	.byte	0x03, 0x50
        /*005a*/ 	.short	0x0000


	//----- nvinfo : EIATTR_MAXREG_COUNT
	.align		4
        /*005c*/ 	.byte	0x03, 0x1b
        /*005e*/ 	.short	0x00ff


	//----- nvinfo : EIATTR_NUM_BARRIERS
	.align		4
        /*0060*/ 	.byte	0x02, 0x4c
        /*0062*/ 	.byte	0x01
	.zero		1


	//----- nvinfo : EIATTR_MERCURY_ISA_VERSION
	.align		4
        /*0064*/ 	.byte	0x03, 0x5f
        /*0066*/ 	.short	0x0101


	//----- nvinfo : EIATTR_VRC_CTA_INIT_COUNT
	.align		4
        /*0068*/ 	.byte	0x02, 0x4a
	.zero		1
	.zero		1


	//----- nvinfo : EIATTR_EXIT_INSTR_OFFSETS
	.align		4
        /*006c*/ 	.byte	0x04, 0x1c
        /*006e*/ 	.short	(.L_51 - .L_50)


	//   ....[0]....
.L_50:
        /*0070*/ 	.word	0x000021c0


	//   ....[1]....
        /*0074*/ 	.word	0x00002290


	//----- nvinfo : EIATTR_CRS_STACK_SIZE
	.align		4
.L_51:
        /*0078*/ 	.byte	0x04, 0x1e
        /*007a*/ 	.short	(.L_53 - .L_52)
.L_52:
        /*007c*/ 	.word	0x00000000


	//----- nvinfo : EIATTR_CBANK_PARAM_SIZE
	.align		4
.L_53:
        /*0080*/ 	.byte	0x03, 0x19
        /*0082*/ 	.short	0x0024


	//----- nvinfo : EIATTR_PARAM_CBANK
	.align		4
        /*0084*/ 	.byte	0x04, 0x0a
        /*0086*/ 	.short	(.L_55 - .L_54)
	.align		4
.L_54:
        /*0088*/ 	.word	index@(.nv.constant0._Z15insertionKernelP16bloom_filter_gpuPjPcPhi)
        /*008c*/ 	.short	0x0380
        /*008e*/ 	.short	0x0024


	//----- nvinfo : EIATTR_SW_WAR
	.align		4
.L_55:
        /*0090*/ 	.byte	0x04, 0x36
        /*0092*/ 	.short	(.L_57 - .L_56)
.L_56:
        /*0094*/ 	.word	0x00000008
.L_57:


//--------------------- .nv.callgraph             --------------------------
	.section	.nv.callgraph,"",@"SHT_CUDA_CALLGRAPH"
	.align	4
	.sectionentsize	8
	.align		4
        /*0000*/ 	.word	0x00000000
	.align		4
        /*0004*/ 	.word	0xffffffff
	.align		4
        /*0008*/ 	.word	0x00000000
	.align		4
        /*000c*/ 	.word	0xfffffffe
	.align		4
        /*0010*/ 	.word	0x00000000
	.align		4
        /*0014*/ 	.word	0xfffffffd
	.align		4
        /*0018*/ 	.word	0x00000000
	.align		4
        /*001c*/ 	.word	0xfffffffc


//--------------------- .text._Z12missesKernelP16bloom_filter_gpuPjPcPhi --------------------------
	.section	.text._Z12missesKernelP16bloom_filter_gpuPjPcPhi,"ax",@progbits
	.align	128
        .global         _Z12missesKernelP16bloom_filter_gpuPjPcPhi
        .type           _Z12missesKernelP16bloom_filter_gpuPjPcPhi,@function
        .size           _Z12missesKernelP16bloom_filter_gpuPjPcPhi,(.L_x_42 - _Z12missesKernelP16bloom_filter_gpuPjPcPhi)
        .other          _Z12missesKernelP16bloom_filter_gpuPjPcPhi,@"STO_CUDA_ENTRY STV_DEFAULT"
_Z12missesKernelP16bloom_filter_gpuPjPcPhi:
.text._Z12missesKernelP16bloom_filter_gpuPjPcPhi:
[----:B------:R-:W0:Y:S01]  /*0000*/  LDC R1, c[0x0][0x37c] ;  /* 0x0000df00ff017b82 */ /* 0x000e220000000800 */
[----:B------:R-:W1:Y:S07]  /*0010*/  S2R R3, SR_CTAID.X ;  /* 0x0000000000037919 */ /* 0x000e6e0000002500 */
[----:B------:R-:W2:Y:S01]  /*0020*/  LDC R41, c[0x0][0x3a0] ;  /* 0x0000e800ff297b82 */ /* 0x000ea20000000800 */
[----:B------:R-:W1:Y:S01]  /*0030*/  LDCU UR4, c[0x0][0x360] ;  /* 0x00006c00ff0477ac */ /* 0x000e620008000800 */
[----:B0-----:R-:W-:Y:S01]  /*0040*/  VIADD R1, R1, 0xffffffe8 ;  /* 0xffffffe801017836 */ /* 0x001fe20000000000 */
[----:B------:R-:W1:Y:S01]  /*0050*/  S2R R0, SR_TID.X ;  /* 0x0000000000007919 */ /* 0x000e620000002100 */
[----:B--2---:R-:W-:Y:S01]  /*0060*/  SHF.R.S32.HI R7, RZ, 0x1f, R41 ;  /* 0x0000001fff077819 */ /* 0x004fe20000011429 */
[----:B-1----:R-:W-:-:S05]  /*0070*/  IMAD R3, R3, UR4, R0 ;  /* 0x0000000403037c24 */ /* 0x002fca000f8e0200 */
[----:B------:R-:W-:-:S04]  /*0080*/  ISETP.GE.U32.AND P0, PT, R3, R41, PT ;  /* 0x000000290300720c */ /* 0x000fc80003f06070 */
[----:B------:R-:W-:-:S13]  /*0090*/  ISETP.GE.U32.AND.EX P0, PT, RZ, R7, PT, P0 ;  /* 0x00000007ff00720c */ /* 0x000fda0003f06100 */
[----:B------:R-:W-:Y:S05]  /*00a0*/  @P0 EXIT ;  /* 0x000000000000094d */ /* 0x000fea0003800000 */
[----:B------:R-:W0:Y:S01]  /*00b0*/  LDCU.64 UR4, c[0x0][0x390] ;  /* 0x00007200ff0477ac */ /* 0x000e220008000a00 */
[C---:B------:R-:W-:Y:S02]  /*00c0*/  IMAD.SHL.U32 R5, R41.reuse, 0x2, RZ ;  /* 0x0000000229057824 */ /* 0x040fe400078e00ff */
[C---:B------:R-:W-:Y:S01]  /*00d0*/  IMAD R11, R41.reuse, 0x3, RZ ;  /* 0x00000003290b7824 */ /* 0x040fe200078e02ff */
[----:B------:R-:W1:Y:S01]  /*00e0*/  LDCU.64 UR8, c[0x0][0x358] ;  /* 0x00006b00ff0877ac */ /* 0x000e620008000a00 */
[----:B------:R-:W-:Y:S01]  /*00f0*/  IMAD.SHL.U32 R13, R41, 0x4, RZ ;  /* 0x00000004290d7824 */ /* 0x000fe200078e00ff */
[----:B0-----:R-:W-:-:S04]  /*0100*/  IADD3 R42, P0, PT, R3, UR4, RZ ;  /* 0x00000004032a7c10 */ /* 0x001fc8000ff1e0ff */
[-C--:B------:R-:W-:Y:S01]  /*0110*/  IADD3 R8, P1, PT, R5, R42.reuse, RZ ;  /* 0x0000002a05087210 */ /* 0x080fe20007f3e0ff */
[----:B------:R-:W-:Y:S02]  /*0120*/  IMAD.X R43, RZ, RZ, UR5, P0 ;  /* 0x00000005ff2b7e24 */ /* 0x000fe400080e06ff */
[C---:B------:R-:W-:Y:S02]  /*0130*/  IMAD R15, R41.reuse, 0x5, RZ ;  /* 0x00000005290f7824 */ /* 0x040fe400078e02ff */
[----:B------:R-:W-:Y:S01]  /*0140*/  IMAD R27, R41, 0x6, RZ ;  /* 0x00000006291b7824 */ /* 0x000fe200078e02ff */
[----:B------:R-:W-:Y:S02]  /*0150*/  LEA.HI.X.SX32 R9, R5, R43, 0x1, P1 ;  /* 0x0000002b05097211 */ /* 0x000fe400008f0eff */
[-C--:B------:R-:W-:Y:S01]  /*0160*/  IADD3 R10, P3, PT, R13, R42.reuse, RZ ;  /* 0x0000002a0d0a7210 */ /* 0x080fe20007f7e0ff */
[----:B------:R-:W-:Y:S01]  /*0170*/  IMAD R4, R41, 0xc, RZ ;  /* 0x0000000c29047824 */ /* 0x000fe200078e02ff */
[----:B------:R-:W-:Y:S01]  /*0180*/  IADD3 R6, P0, PT, R42, R41, RZ ;  /* 0x000000292a067210 */ /* 0x000fe20007f1e0ff */
[----:B-1----:R0:W2:Y:S01]  /*0190*/  LDG.E.U8 R2, desc[UR8][R8.64] ;  /* 0x0000000808027981 */ /* 0x0020a2000c1e1100 */
[-C--:B------:R-:W-:Y:S01]  /*01a0*/  IADD3 R12, P4, PT, R15, R42.reuse, RZ ;  /* 0x0000002a0f0c7210 */ /* 0x080fe20007f9e0ff */
[----:B------:R-:W-:Y:S01]  /*01b0*/  IMAD R5, R41, 0xd, RZ ;  /* 0x0000000d29057824 */ /* 0x000fe200078e02ff */
[----:B------:R-:W-:Y:S01]  /*01c0*/  IADD3 R14, P5, PT, R27, R42, RZ ;  /* 0x0000002a1b0e7210 */ /* 0x000fe20007fbe0ff */
[----:B------:R-:W-:-:S02]  /*01d0*/  IMAD.X R7, R7, 0x1, R43, P0 ;  /* 0x0000000107077824 */ /* 0x000fc400000e062b */
[C---:B------:R-:W-:Y:S02]  /*01e0*/  IMAD R17, R41.reuse, 0x7, RZ ;  /* 0x0000000729117824 */ /* 0x040fe400078e02ff */
[----:B------:R-:W-:Y:S01]  /*01f0*/  IMAD.SHL.U32 R19, R41, 0x8, RZ ;  /* 0x0000000829137824 */ /* 0x000fe200078e00ff */
[----:B------:R1:W3:Y:S01]  /*0200*/  LDG.E.U8 R0, desc[UR8][R6.64] ;  /* 0x0000000806007981 */ /* 0x0002e2000c1e1100 */
[----:B0-----:R-:W-:-:S04]  /*0210*/  IADD3 R8, P2, PT, R11, R42, RZ ;  /* 0x0000002a0b087210 */ /* 0x001fc80007f5e0ff */
[-C--:B------:R-:W-:Y:S02]  /*0220*/  LEA.HI.X.SX32 R9, R11, R43.reuse, 0x1, P2 ;  /* 0x0000002b0b097211 */ /* 0x080fe400010f0eff */
[-C--:B------:R-:W-:Y:S02]  /*0230*/  LEA.HI.X.SX32 R11, R13, R43.reuse, 0x1, P3 ;  /* 0x0000002b0d0b7211 */ /* 0x080fe400018f0eff */
[-C--:B------:R-:W-:Y:S01]  /*0240*/  LEA.HI.X.SX32 R13, R15, R43.reuse, 0x1, P4 ;  /* 0x0000002b0f0d7211 */ /* 0x080fe200020f0eff */
[----:B------:R-:W-:Y:S01]  /*0250*/  IMAD R21, R41, 0x9, RZ ;  /* 0x0000000929157824 */ /* 0x000fe200078e02ff */
[-C--:B------:R-:W-:Y:S01]  /*0260*/  LEA.HI.X.SX32 R15, R27, R43.reuse, 0x1, P5 ;  /* 0x0000002b1b0f7211 */ /* 0x080fe200028f0eff */
[C---:B------:R-:W-:Y:S01]  /*0270*/  IMAD R23, R41.reuse, 0xa, RZ ;  /* 0x0000000a29177824 */ /* 0x040fe200078e02ff */
[CC--:B------:R-:W-:Y:S01]  /*0280*/  IADD3 R26, P4, PT, R4.reuse, R42.reuse, RZ ;  /* 0x0000002a041a7210 */ /* 0x0c0fe20007f9e0ff */
[----:B------:R-:W-:Y:S01]  /*0290*/  IMAD R25, R41, 0xb, RZ ;  /* 0x0000000b29197824 */ /* 0x000fe200078e02ff */
[-C--:B------:R-:W-:Y:S01]  /*02a0*/  IADD3 R28, P5, PT, R5, R42.reuse, RZ ;  /* 0x0000002a051c7210 */ /* 0x080fe20007fbe0ff */
[C---:B-1----:R-:W-:Y:S01]  /*02b0*/  IMAD R6, R41.reuse, 0xe, RZ ;  /* 0x0000000e29067824 */ /* 0x042fe200078e02ff */
[-C--:B------:R-:W-:Y:S01]  /*02c0*/  LEA.HI.X.SX32 R27, R4, R43.reuse, 0x1, P4 ;  /* 0x0000002b041b7211 */ /* 0x080fe200020f0eff */
[----:B------:R-:W-:Y:S01]  /*02d0*/  IMAD R7, R41, 0xf, RZ ;  /* 0x0000000f29077824 */ /* 0x000fe200078e02ff */
[-C--:B------:R-:W-:Y:S01]  /*02e0*/  LEA.HI.X.SX32 R29, R5, R43.reuse, 0x1, P5 ;  /* 0x0000002b051d7211 */ /* 0x080fe200028f0eff */
[----:B------:R-:W-:Y:S01]  /*02f0*/  IMAD.SHL.U32 R35, R41, 0x10, RZ ;  /* 0x0000001029237824 */ /* 0x000fe200078e00ff */
[----:B------:R-:W0:Y:S01]  /*0300*/  LDC.64 R4, c[0x0][0x380] ;  /* 0x0000e000ff047b82 */ /* 0x000e220000000a00 */
[-C--:B------:R-:W-:Y:S01]  /*0310*/  IADD3 R16, P6, PT, R17, R42.reuse, RZ ;  /* 0x0000002a11107210 */ /* 0x080fe20007fde0ff */
[----:B------:R-:W-:Y:S01]  /*0320*/  IMAD R37, R41, 0x11, RZ ;  /* 0x0000001129257824 */ /* 0x000fe200078e02ff */
[-C--:B------:R-:W-:Y:S01]  /*0330*/  IADD3 R18, P0, PT, R19, R42.reuse, RZ ;  /* 0x0000002a13127210 */ /* 0x080fe20007f1e0ff */
[----:B------:R-:W-:Y:S01]  /*0340*/  IMAD R39, R41, 0x12, RZ ;  /* 0x0000001229277824 */ /* 0x000fe200078e02ff */
[----:B------:R-:W-:Y:S01]  /*0350*/  IADD3 R20, P1, PT, R21, R42, RZ ;  /* 0x0000002a15147210 */ /* 0x000fe20007f3e0ff */
[----:B------:R-:W-:Y:S01]  /*0360*/  IMAD R40, R41, 0x13, RZ ;  /* 0x0000001329287824 */ /* 0x000fe200078e02ff */
[-C--:B------:R-:W-:Y:S01]  /*0370*/  LEA.HI.X.SX32 R17, R17, R43.reuse, 0x1, P6 ;  /* 0x0000002b11117211 */ /* 0x080fe200030f0eff */
[----:B------:R-:W-:Y:S01]  /*0380*/  IMAD R41, R41, 0x14, RZ ;  /* 0x0000001429297824 */ /* 0x000fe200078e02ff */
[-C--:B------:R-:W-:Y:S01]  /*0390*/  LEA.HI.X.SX32 R19, R19, R43.reuse, 0x1, P0 ;  /* 0x0000002b13137211 */ /* 0x080fe200000f0eff */
[----:B------:R-:W4:Y:S01]  /*03a0*/  LDG.E.U8 R8, desc[UR8][R8.64] ;  /* 0x0000000808087981 */ /* 0x000f22000c1e1100 */
[----:B------:R-:W-:-:S02]  /*03b0*/  LEA.HI.X.SX32 R21, R21, R43, 0x1, P1 ;  /* 0x0000002b15157211 */ /* 0x000fc400008f0eff */
[-C--:B------:R-:W-:Y:S01]  /*03c0*/  IADD3 R22, P2, PT, R23, R42.reuse, RZ ;  /* 0x0000002a17167210 */ /* 0x080fe20007f5e0ff */
[----:B------:R-:W5:Y:S01]  /*03d0*/  LDG.E.U8 R10, desc[UR8][R10.64] ;  /* 0x000000080a0a7981 */ /* 0x000f62000c1e1100 */
[-C--:B------:R-:W-:Y:S02]  /*03e0*/  IADD3 R24, P3, PT, R25, R42.reuse, RZ ;  /* 0x0000002a19187210 */ /* 0x080fe40007f7e0ff */
[-C--:B------:R-:W-:Y:S01]  /*03f0*/  IADD3 R30, P6, PT, R6, R42.reuse, RZ ;  /* 0x0000002a061e7210 */ /* 0x080fe20007fde0ff */
[----:B------:R-:W5:Y:S01]  /*0400*/  LDG.E.U8 R12, desc[UR8][R12.64] ;  /* 0x000000080c0c7981 */ /* 0x000f62000c1e1100 */
[-C--:B------:R-:W-:Y:S02]  /*0410*/  IADD3 R32, P0, PT, R7, R42.reuse, RZ ;  /* 0x0000002a07207210 */ /* 0x080fe40007f1e0ff */
[----:B------:R-:W-:Y:S01]  /*0420*/  IADD3 R34, P1, PT, R35, R42, RZ ;  /* 0x0000002a23227210 */ /* 0x000fe20007f3e0ff */
[----:B------:R-:W5:Y:S01]  /*0430*/  LDG.E.U8 R14, desc[UR8][R14.64] ;  /* 0x000000080e0e7981 */ /* 0x000f62000c1e1100 */
[----:B------:R-:W-:-:S03]  /*0440*/  LEA.HI.X.SX32 R23, R23, R43, 0x1, P2 ;  /* 0x0000002b17177211 */ /* 0x000fc600010f0eff */
[----:B0-----:R-:W5:Y:S01]  /*0450*/  LDG.E.U8 R4, desc[UR8][R4.64] ;  /* 0x0000000804047981 */ /* 0x001f62000c1e1100 */
[-C--:B------:R-:W-:Y:S02]  /*0460*/  LEA.HI.X.SX32 R25, R25, R43.reuse, 0x1, P3 ;  /* 0x0000002b19197211 */ /* 0x080fe400018f0eff */
[-C--:B------:R-:W-:Y:S01]  /*0470*/  LEA.HI.X.SX32 R31, R6, R43.reuse, 0x1, P6 ;  /* 0x0000002b061f7211 */ /* 0x080fe200030f0eff */
[----:B------:R-:W5:Y:S01]  /*0480*/  LDG.E.U8 R16, desc[UR8][R16.64] ;  /* 0x0000000810107981 */ /* 0x000f62000c1e1100 */
[-C--:B------:R-:W-:Y:S02]  /*0490*/  LEA.HI.X.SX32 R33, R7, R43.reuse, 0x1, P0 ;  /* 0x0000002b07217211 */ /* 0x080fe400000f0eff */
[----:B------:R-:W-:Y:S01]  /*04a0*/  LEA.HI.X.SX32 R35, R35, R43, 0x1, P1 ;  /* 0x0000002b23237211 */ /* 0x000fe200008f0eff */
[----:B------:R-:W5:Y:S01]  /*04b0*/  LDG.E.U8 R18, desc[UR8][R18.64] ;  /* 0x0000000812127981 */ /* 0x000f62000c1e1100 */
[-C--:B------:R-:W-:Y:S02]  /*04c0*/  IADD3 R36, P2, PT, R37, R42.reuse, RZ ;  /* 0x0000002a25247210 */ /* 0x080fe40007f5e0ff */
[-C--:B------:R-:W-:Y:S01]  /*04d0*/  IADD3 R38, P3, PT, R39, R42.reuse, RZ ;  /* 0x0000002a27267210 */ /* 0x080fe20007f7e0ff */
[----:B------:R-:W5:Y:S01]  /*04e0*/  LDG.E.U8 R20, desc[UR8][R20.64] ;  /* 0x0000000814147981 */ /* 0x000f62000c1e1100 */
[----:B------:R-:W-:-:S02]  /*04f0*/  IADD3 R44, P0, PT, R40, R42, RZ ;  /* 0x0000002a282c7210 */ /* 0x000fc40007f1e0ff */
[----:B------:R-:W-:Y:S01]  /*0500*/  IADD3 R6, P1, PT, R41, R42, RZ ;  /* 0x0000002a29067210 */ /* 0x000fe20007f3e0ff */
[----:B------:R-:W5:Y:S01]  /*0510*/  LDG.E.U8 R22, desc[UR8][R22.64] ;  /* 0x0000000816167981 */ /* 0x000f62000c1e1100 */
[-C--:B------:R-:W-:Y:S02]  /*0520*/  LEA.HI.X.SX32 R37, R37, R43.reuse, 0x1, P2 ;  /* 0x0000002b25257211 */ /* 0x080fe400010f0eff */
[-C--:B------:R-:W-:Y:S01]  /*0530*/  LEA.HI.X.SX32 R39, R39, R43.reuse, 0x1, P3 ;  /* 0x0000002b27277211 */ /* 0x080fe200018f0eff */
[----:B------:R-:W5:Y:S01]  /*0540*/  LDG.E.U8 R42, desc[UR8][R42.64] ;  /* 0x000000082a2a7981 */ /* 0x000f62000c1e1100 */
[-C--:B------:R-:W-:Y:S02]  /*0550*/  LEA.HI.X.SX32 R45, R40, R43.reuse, 0x1, P0 ;  /* 0x0000002b282d7211 */ /* 0x080fe400000f0eff */
[----:B------:R-:W-:Y:S01]  /*0560*/  LEA.HI.X.SX32 R7, R41, R43, 0x1, P1 ;  /* 0x0000002b29077211 */ /* 0x000fe200008f0eff */
[----:B------:R-:W5:Y:S04]  /*0570*/  LDG.E.U8 R24, desc[UR8][R24.64] ;  /* 0x0000000818187981 */ /* 0x000f68000c1e1100 */
        /* <DEDUP_REMOVED lines=9> */
[----:B--2---:R0:W-:Y:S04]  /*0610*/  STL.U8 [R1+0x2], R2 ;  /* 0x0000020201007387 */ /* 0x0041e80000100000 */
[----:B---3--:R0:W-:Y:S04]  /*0620*/  STL.U8 [R1+0x1], R0 ;  /* 0x0000010001007387 */ /* 0x0081e80000100000 */
[----:B----4-:R0:W-:Y:S04]  /*0630*/  STL.U8 [R1+0x3], R8 ;  /* 0x0000030801007387 */ /* 0x0101e80000100000 */
[----:B-----5:R0:W-:Y:S01]  /*0640*/  STL.U8 [R1+0x4], R10 ;  /* 0x0000040a01007387 */ /* 0x0201e20000100000 */
[----:B------:R-:W-:-:S03]  /*0650*/  ISETP.NE.AND P0, PT, R4, RZ, PT ;  /* 0x000000ff0400720c */ /* 0x000fc60003f05270 */
[----:B------:R0:W-:Y:S04]  /*0660*/  STL.U8 [R1+0x5], R12 ;  /* 0x0000050c01007387 */ /* 0x0001e80000100000 */
        /* <DEDUP_REMOVED lines=14> */
[----:B------:R0:W-:Y:S04]  /*0750*/  STL.U8 [R1], R42 ;  /* 0x0000002a01007387 */ /* 0x0001e80000100000 */
[----:B------:R0:W-:Y:S01]  /*0760*/  STL.U8 [R1+0x14], R6 ;  /* 0x0000140601007387 */ /* 0x0001e20000100000 */
[----:B------:R-:W-:Y:S05]  /*0770*/  @!P0 EXIT ;  /* 0x000000000000894d */ /* 0x000fea0003800000 */
[----:B------:R-:W0:Y:S02]  /*0780*/  LDCU.64 UR4, c[0x0][0x398] ;  /* 0x00007300ff0477ac */ /* 0x000e240008000a00 */
[----:B0-----:R-:W-:-:S05]  /*0790*/  IADD3 R14, P0, PT, R3, UR4, RZ ;  /* 0x00000004030e7c10 */ /* 0x001fca000ff1e0ff */
[----:B------:R-:W-:-:S05]  /*07a0*/  IMAD.X R15, RZ, RZ, UR5, P0 ;  /* 0x00000005ff0f7e24 */ /* 0x000fca00080e06ff */
[----:B------:R0:W2:Y:S01]  /*07b0*/  LDG.E.U8 R2, desc[UR8][R14.64] ;  /* 0x000000080e027981 */ /* 0x0000a2000c1e1100 */
[----:B------:R-:W-:Y:S01]  /*07c0*/  IMAD.MOV.U32 R28, RZ, RZ, 0x1 ;  /* 0x00000001ff1c7424 */ /* 0x000fe200078e00ff */
[----:B------:R-:W-:Y:S02]  /*07d0*/  PRMT R3, RZ, 0x7610, R3 ;  /* 0x00007610ff037816 */ /* 0x000fe40000000003 */
[----:B------:R-:W-:Y:S02]  /*07e0*/  PRMT R5, RZ, 0x7610, R5 ;  /* 0x00007610ff057816 */ /* 0x000fe40000000005 */
[----:B------:R-:W-:Y:S02]  /*07f0*/  PRMT R6, RZ, 0x7610, R6 ;  /* 0x00007610ff067816 */ /* 0x000fe40000000006 */
[----:B------:R-:W-:Y:S02]  /*0800*/  PRMT R7, RZ, 0x7610, R7 ;  /* 0x00007610ff077816 */ /* 0x000fe40000000007 */
[----:B------:R-:W-:-:S02]  /*0810*/  PRMT R8, RZ, 0x7610, R8 ;  /* 0x00007610ff087816 */ /* 0x000fc40000000008 */
[----:B------:R-:W-:Y:S02]  /*0820*/  PRMT R9, RZ, 0x7610, R9 ;  /* 0x00007610ff097816 */ /* 0x000fe40000000009 */
[----:B------:R-:W-:Y:S02]  /*0830*/  PRMT R10, RZ, 0x7610, R10 ;  /* 0x00007610ff0a7816 */ /* 0x000fe4000000000a */
[----:B------:R-:W-:Y:S02]  /*0840*/  PRMT R11, RZ, 0x7610, R11 ;  /* 0x00007610ff0b7816 */ /* 0x000fe4000000000b */
[----:B------:R-:W-:Y:S02]  /*0850*/  PRMT R12, RZ, 0x7610, R12 ;  /* 0x00007610ff0c7816 */ /* 0x000fe4000000000c */
[----:B------:R-:W-:Y:S02]  /*0860*/  PRMT R13, RZ, 0x7610, R13 ;  /* 0x00007610ff0d7816 */ /* 0x000fe4000000000d */
[----:B0-----:R-:W-:-:S02]  /*0870*/  PRMT R14, RZ, 0x7610, R14 ;  /* 0x00007610ff0e7816 */ /* 0x001fc4000000000e */
[----:B------:R-:W-:Y:S02]  /*0880*/  PRMT R15, RZ, 0x7610, R15 ;  /* 0x00007610ff0f7816 */ /* 0x000fe4000000000f */
[----:B------:R-:W-:Y:S02]  /*0890*/  PRMT R16, RZ, 0x7610, R16 ;  /* 0x00007610ff107816 */ /* 0x000fe40000000010 */
[----:B------:R-:W-:Y:S02]  /*08a0*/  PRMT R17, RZ, 0x7610, R17 ;  /* 0x00007610ff117816 */ /* 0x000fe40000000011 */
[----:B------:R-:W-:Y:S02]  /*08b0*/  PRMT R18, RZ, 0x7610, R18 ;  /* 0x00007610ff127816 */ /* 0x000fe40000000012 */
[----:B------:R-:W-:Y:S02]  /*08c0*/  PRMT R19, RZ, 0x7610, R19 ;  /* 0x00007610ff137816 */ /* 0x000fe40000000013 */
[----:B--2---:R-:W-:-:S04]  /*08d0*/  LOP3.LUT R0, R2, 0xf8, RZ, 0xc0, !PT ;  /* 0x000000f802007812 */ /* 0x004fc800078ec0ff */
[----:B------:R-:W-:-:S05]  /*08e0*/  IADD3 R0, P0, PT, R1, R0, RZ ;  /* 0x0000000001007210 */ /* 0x000fca0007f1e0ff */
[----:B------:R-:W-:-:S08]  /*08f0*/  IMAD.X R29, RZ, RZ, RZ, P0 ;  /* 0x000000ffff1d7224 */ /* 0x000fd000000e06ff */
.L_x_17:
[----:B------:R-:W-:Y:S01]  /*0900*/  LOP3.LUT R32, R18, 0xff, RZ, 0xc0, !PT ;  /* 0x000000ff12207812 */ /* 0x000fe200078ec0ff */
[----:B------:R-:W-:Y:S01]  /*0910*/  BSSY.RECONVERGENT B0, `(.L_x_0) ;  /* 0x000007b000007945 */ /* 0x000fe20003800200 */
[----:B------:R-:W-:Y:S02]  /*0920*/  LOP3.LUT R24, R10, 0xff, RZ, 0xc0, !PT ;  /* 0x000000ff0a187812 */ /* 0x000fe400078ec0ff */
[----:B------:R-:W-:Y:S01]  /*0930*/  LOP3.LUT R22, R9, 0xff, RZ, 0xc0, !PT ;  /* 0x000000ff09167812 */ /* 0x000fe200078ec0ff */
[----:B------:R-:W-:Y:S01]  /*0940*/  IMAD.WIDE.U32 R32, R32, 0x100, RZ ;  /* 0x0000010020207825 */ /* 0x000fe200078e00ff */
[----:B------:R-:W-:Y:S02]  /*0950*/  LOP3.LUT R20, R8, 0xff, RZ, 0xc0, !PT ;  /* 0x000000ff08147812 */ /* 0x000fe400078ec0ff */
[----:B------:R-:W-:Y:S01]  /*0960*/  LOP3.LUT R30, R17, 0xff, RZ, 0xc0, !PT ;  /* 0x000000ff111e7812 */ /* 0x000fe200078ec0ff */
[----:B------:R-:W-:Y:S01]  /*0970*/  IMAD.WIDE.U32 R24, R24, 0x100, RZ ;  /* 0x0000010018187825 */ /* 0x000fe200078e00ff */
[----:B------:R-:W-:-:S02]  /*0980*/  LOP3.LUT R26, R16, 0xff, RZ, 0xc0, !PT ;  /* 0x000000ff101a7812 */ /* 0x000fc400078ec0ff */
[----:B------:R-:W-:Y:S01]  /*0990*/  LOP3.LUT R35, R32, 0xff, R28, 0xf8, !PT ;  /* 0x000000ff20237812 */ /* 0x000fe200078ef81c */
[----:B------:R-:W-:Y:S01]  /*09a0*/  IMAD.WIDE.U32 R22, R22, 0x10000, RZ ;  /* 0x0001000016167825 */ /* 0x000fe200078e00ff */
[----:B------:R-:W-:-:S03]  /*09b0*/  ISETP.NE.U32.AND P0, PT, R0, R1, PT ;  /* 0x000000010000720c */ /* 0x000fc60003f05070 */
[----:B------:R-:W-:Y:S01]  /*09c0*/  IMAD.WIDE.U32 R20, R20, 0x1000000, RZ ;  /* 0x0100000014147825 */ /* 0x000fe200078e00ff */
[----:B------:R-:W-:-:S03]  /*09d0*/  ISETP.NE.AND.EX P0, PT, R29, RZ, PT, P0 ;  /* 0x000000ff1d00720c */ /* 0x000fc60003f05300 */
[----:B------:R-:W-:Y:S01]  /*09e0*/  IMAD.WIDE.U32 R30, R30, 0x10000, RZ ;  /* 0x000100001e1e7825 */ /* 0x000fe200078e00ff */
[----:B------:R-:W-:Y:S02]  /*09f0*/  LOP3.LUT R32, R21, R25, R23, 0xfe, !PT ;  /* 0x0000001915207212 */ /* 0x000fe400078efe17 */
[----:B------:R-:W-:Y:S01]  /*0a00*/  PRMT R23, R6, 0x7104, RZ ;  /* 0x0000710406177816 */ /* 0x000fe200000000ff */
[----:B------:R-:W-:Y:S01]  /*0a10*/  IMAD.WIDE.U32 R26, R26, 0x1000000, RZ ;  /* 0x010000001a1a7825 */ /* 0x000fe200078e00ff */
[----:B------:R-:W-:Y:S02]  /*0a20*/  LOP3.LUT R32, R32, 0xff, R7, 0xf8, !PT ;  /* 0x000000ff20207812 */ /* 0x000fe400078ef807 */
[----:B------:R-:W-:Y:S02]  /*0a30*/  PRMT R21, R14, 0x7104, RZ ;  /* 0x000071040e157816 */ /* 0x000fe400000000ff */
[----:B------:R-:W-:Y:S02]  /*0a40*/  LOP3.LUT R34, R27, R33, R31, 0xfe, !PT ;  /* 0x000000211b227212 */ /* 0x000fe400078efe1f */
[----:B------:R-:W-:Y:S01]  /*0a50*/  LOP3.LUT R25, R24, 0xff, R11, 0xf8, !PT ;  /* 0x000000ff18197812 */ /* 0x000fe200078ef80b */
[----:B------:R-:W-:Y:S01]  /*0a60*/  IMAD.U32 R24, R5, 0x10000, RZ ;  /* 0x0001000005187824 */ /* 0x000fe200078e00ff */
[----:B------:R-:W-:-:S02]  /*0a70*/  LOP3.LUT R34, R34, 0xff, R15, 0xf8, !PT ;  /* 0x000000ff22227812 */ /* 0x000fc400078ef80f */
[----:B------:R-:W-:Y:S02]  /*0a80*/  LOP3.LUT R26, R26, R35, R30, 0xfe, !PT ;  /* 0x000000231a1a7212 */ /* 0x000fe400078efe1e */
[----:B------:R-:W-:Y:S02]  /*0a90*/  LOP3.LUT R31, R32, 0xff00, R23, 0xf8, !PT ;  /* 0x0000ff00201f7812 */ /* 0x000fe400078ef817 */
[----:B------:R-:W-:Y:S02]  /*0aa0*/  LOP3.LUT R27, R3, 0xffff, RZ, 0xc0, !PT ;  /* 0x0000ffff031b7812 */ /* 0x000fe400078ec0ff */
[----:B------:R-:W-:Y:S01]  /*0ab0*/  LOP3.LUT R30, R34, 0xff00, R21, 0xf8, !PT ;  /* 0x0000ff00221e7812 */ /* 0x000fe200078ef815 */
[----:B------:R-:W-:Y:S01]  /*0ac0*/  IMAD.U32 R21, R13, 0x10000, RZ ;  /* 0x000100000d157824 */ /* 0x000fe200078e00ff */
[----:B------:R-:W-:Y:S01]  /*0ad0*/  LOP3.LUT R23, R12, 0xffff, RZ, 0xc0, !PT ;  /* 0x0000ffff0c177812 */ /* 0x000fe200078ec0ff */
[----:B------:R-:W-:Y:S01]  /*0ae0*/  IMAD.SHL.U32 R27, R27, 0x1000000, RZ ;  /* 0x010000001b1b7824 */ /* 0x000fe200078e00ff */
[----:B------:R-:W-:-:S02]  /*0af0*/  LOP3.LUT R24, R31, 0xff0000, R24, 0xf8, !PT ;  /* 0x00ff00001f187812 */ /* 0x000fc400078ef818 */
[----:B------:R-:W-:Y:S01]  /*0b00*/  LOP3.LUT R30, R30, 0xff0000, R21, 0xf8, !PT ;  /* 0x00ff00001e1e7812 */ /* 0x000fe200078ef815 */
[----:B------:R-:W-:Y:S01]  /*0b10*/  IMAD.SHL.U32 R23, R23, 0x1000000, RZ ;  /* 0x0100000017177824 */ /* 0x000fe200078e00ff */
[----:B------:R-:W-:Y:S02]  /*0b20*/  LOP3.LUT R27, R24, R27, RZ, 0xfc, !PT ;  /* 0x0000001b181b7212 */ /* 0x000fe400078efcff */
[----:B------:R-:W-:Y:S02]  /*0b30*/  LOP3.LUT R25, R20, R25, R22, 0xfe, !PT ;  /* 0x0000001914197212 */ /* 0x000fe400078efe16 */
[----:B------:R-:W-:Y:S02]  /*0b40*/  LOP3.LUT R23, R30, R23, RZ, 0xfc, !PT ;  /* 0x000000171e177212 */ /* 0x000fe400078efcff */
[C---:B------:R-:W-:Y:S02]  /*0b50*/  LOP3.LUT R33, R26.reuse, 0x6e657261, RZ, 0x3c, !PT ;  /* 0x6e6572611a217812 */ /* 0x040fe400078e3cff */
[----:B------:R-:W-:-:S02]  /*0b60*/  LOP3.LUT R32, R26, 0x70736575, RZ, 0x3c, !PT ;  /* 0x707365751a207812 */ /* 0x000fc400078e3cff */
[C---:B------:R-:W-:Y:S02]  /*0b70*/  LOP3.LUT R30, R27.reuse, 0x74656462, RZ, 0x3c, !PT ;  /* 0x746564621b1e7812 */ /* 0x040fe400078e3cff */
[----:B------:R-:W-:Y:S02]  /*0b80*/  LOP3.LUT R31, R27, 0x646f7261, RZ, 0x3c, !PT ;  /* 0x646f72611b1f7812 */ /* 0x000fe400078e3cff */
[C---:B------:R-:W-:Y:S02]  /*0b90*/  LOP3.LUT R35, R25.reuse, 0x79746573, RZ, 0x3c, !PT ;  /* 0x7974657319237812 */ /* 0x040fe400078e3cff */
[----:B------:R-:W-:Y:S02]  /*0ba0*/  LOP3.LUT R34, R25, 0x6e646f6d, RZ, 0x3c, !PT ;  /* 0x6e646f6d19227812 */ /* 0x000fe400078e3cff */
[C---:B------:R-:W-:Y:S02]  /*0bb0*/  LOP3.LUT R27, R23.reuse, 0x6c796765, RZ, 0x3c, !PT ;  /* 0x6c796765171b7812 */ /* 0x040fe400078e3cff */
[----:B------:R-:W-:Y:S01]  /*0bc0*/  LOP3.LUT R26, R23, 0x736f6d65, RZ, 0x3c, !PT ;  /* 0x736f6d65171a7812 */ /* 0x000fe200078e3cff */
[----:B------:R-:W-:Y:S06]  /*0bd0*/  @!P0 BRA `(.L_x_1) ;  /* 0x0000000400388947 */ /* 0x000fec0003800000 */
[----:B------:R-:W-:Y:S02]  /*0be0*/  IMAD.MOV.U32 R37, RZ, RZ, R1 ;  /* 0x000000ffff257224 */ /* 0x000fe400078e0001 */
[----:B------:R-:W-:-:S07]  /*0bf0*/  IMAD.MOV.U32 R36, RZ, RZ, RZ ;  /* 0x000000ffff247224 */ /* 0x000fce00078e00ff */
.L_x_2:
[----:B------:R-:W2:Y:S04]  /*0c00*/  LDL.U8 R24, [R37+0x1] ;  /* 0x0000010025187983 */ /* 0x000ea80000100000 */
[----:B------:R-:W3:Y:S04]  /*0c10*/  LDL.U8 R22, [R37+0x2] ;  /* 0x0000020025167983 */ /* 0x000ee80000100000 */
[----:B------:R-:W4:Y:S04]  /*0c20*/  LDL.U8 R20, [R37+0x3] ;  /* 0x0000030025147983 */ /* 0x000f280000100000 */
[----:B------:R-:W5:Y:S04]  /*0c30*/  LDL.U8 R43, [R37] ;  /* 0x00000000252b7983 */ /* 0x000f680000100000 */
[----:B------:R-:W5:Y:S04]  /*0c40*/  LDL.U8 R38, [R37+0x5] ;  /* 0x0000050025267983 */ /* 0x000f680000100000 */
[----:B------:R-:W5:Y:S04]  /*0c50*/  LDL.U8 R39, [R37+0x4] ;  /* 0x0000040025277983 */ /* 0x000f680000100000 */
[----:B------:R-:W5:Y:S04]  /*0c60*/  LDL.U8 R40, [R37+0x6] ;  /* 0x0000060025287983 */ /* 0x000f680000100000 */
[----:B------:R-:W5:Y:S01]  /*0c70*/  LDL.U8 R41, [R37+0x7] ;  /* 0x0000070025297983 */ /* 0x000f620000100000 */
[----:B------:R-:W-:-:S05]  /*0c80*/  IADD3 R32, P0, PT, R32, R34, RZ ;  /* 0x0000002220207210 */ /* 0x000fca0007f1e0ff */
[----:B------:R-:W-:Y:S02]  /*0c90*/  IMAD.X R26, R26, 0x1, R31, P0 ;  /* 0x000000011a1a7824 */ /* 0x000fe400000e061f */
[----:B--2---:R-:W-:-:S04]  /*0ca0*/  IMAD.WIDE.U32 R24, R24, 0x100, RZ ;  /* 0x0000010018187825 */ /* 0x004fc800078e00ff */
[----:B---3--:R-:W-:-:S04]  /*0cb0*/  IMAD.WIDE.U32 R22, R22, 0x10000, RZ ;  /* 0x0001000016167825 */ /* 0x008fc800078e00ff */
[----:B----4-:R-:W-:Y:S01]  /*0cc0*/  IMAD.WIDE.U32 R20, R20, 0x1000000, RZ ;  /* 0x0100000014147825 */ /* 0x010fe200078e00ff */
[----:B-----5:R-:W-:-:S04]  /*0cd0*/  LOP3.LUT R43, R22, R24, R43, 0xfe, !PT ;  /* 0x00000018162b7212 */ /* 0x020fc800078efe2b */
[----:B------:R-:W-:Y:S01]  /*0ce0*/  LOP3.LUT R22, R21, R25, R23, 0xfe, !PT ;  /* 0x0000001915167212 */ /* 0x000fe200078efe17 */
[----:B------:R-:W-:Y:S01]  /*0cf0*/  IMAD.SHL.U32 R38, R38, 0x100, RZ ;  /* 0x0000010026267824 */ /* 0x000fe200078e00ff */
[----:B------:R-:W-:Y:S02]  /*0d00*/  LOP3.LUT R20, R43, R20, RZ, 0xfc, !PT ;  /* 0x000000142b147212 */ /* 0x000fe400078efcff */
[----:B------:R-:W-:Y:S02]  /*0d10*/  SHF.L.W.U32.HI R25, R31, 0xd, R34 ;  /* 0x0000000d1f197819 */ /* 0x000fe40000010e22 */
[----:B------:R-:W-:Y:S02]  /*0d20*/  LOP3.LUT R38, R38, R22, R39, 0xfe, !PT ;  /* 0x0000001626267212 */ /* 0x000fe400078efe27 */
[----:B------:R-:W-:Y:S01]  /*0d30*/  SHF.L.W.U32.HI R23, R34, 0xd, R31 ;  /* 0x0000000d22177819 */ /* 0x000fe20000010e1f */
[----:B------:R-:W-:Y:S02]  /*0d40*/  IMAD.U32 R21, R40, 0x10000, RZ ;  /* 0x0001000028157824 */ /* 0x000fe400078e00ff */
[----:B------:R-:W-:-:S05]  /*0d50*/  IMAD.SHL.U32 R22, R41, 0x1000000, RZ ;  /* 0x0100000029167824 */ /* 0x000fca00078e00ff */
[----:B------:R-:W-:Y:S02]  /*0d60*/  LOP3.LUT R21, R22, R38, R21, 0xfe, !PT ;  /* 0x0000002616157212 */ /* 0x000fe400078efe15 */
[----:B------:R-:W-:Y:S02]  /*0d70*/  LOP3.LUT R22, R20, R35, RZ, 0x3c, !PT ;  /* 0x0000002314167212 */ /* 0x000fe400078e3cff */
[----:B------:R-:W-:Y:S02]  /*0d80*/  LOP3.LUT R39, R21, R30, RZ, 0x3c, !PT ;  /* 0x0000001e15277212 */ /* 0x000fe400078e3cff */
[----:B------:R-:W-:Y:S02]  /*0d90*/  IADD3 R33, P0, PT, R33, R22, RZ ;  /* 0x0000001621217210 */ /* 0x000fe40007f1e0ff */
[----:B------:R-:W-:Y:S02]  /*0da0*/  LOP3.LUT R30, R25, R32, RZ, 0x3c, !PT ;  /* 0x00000020191e7212 */ /* 0x000fe400078e3cff */
[----:B------:R-:W-:Y:S01]  /*0db0*/  SHF.L.W.U32.HI R24, R39, 0x10, R22 ;  /* 0x0000001027187819 */ /* 0x000fe20000010e16 */
[----:B------:R-:W-:Y:S01]  /*0dc0*/  IMAD.X R27, R27, 0x1, R39, P0 ;  /* 0x000000011b1b7824 */ /* 0x000fe200000e0627 */
[----:B------:R-:W-:-:S02]  /*0dd0*/  LOP3.LUT R35, R23, R26, RZ, 0x3c, !PT ;  /* 0x0000001a17237212 */ /* 0x000fc400078e3cff */
[----:B------:R-:W-:Y:S02]  /*0de0*/  SHF.L.W.U32.HI R22, R22, 0x10, R39 ;  /* 0x0000001016167819 */ /* 0x000fe40000010e27 */
[----:B------:R-:W-:Y:S02]  /*0df0*/  IADD3 R23, P0, PT, R33, R30, RZ ;  /* 0x0000001e21177210 */ /* 0x000fe40007f1e0ff */
[----:B------:R-:W-:Y:S02]  /*0e00*/  LOP3.LUT R31, R24, R33, RZ, 0x3c, !PT ;  /* 0x00000021181f7212 */ /* 0x000fe400078e3cff */
[----:B------:R-:W-:Y:S01]  /*0e10*/  LOP3.LUT R38, R22, R27, RZ, 0x3c, !PT ;  /* 0x0000001b16267212 */ /* 0x000fe200078e3cff */
[--C-:B------:R-:W-:Y:S01]  /*0e20*/  IMAD.X R34, R27, 0x1, R35.reuse, P0 ;  /* 0x000000011b227824 */ /* 0x100fe200000e0623 */
[----:B------:R-:W-:Y:S02]  /*0e30*/  SHF.L.W.U32.HI R24, R35, 0x11, R30 ;  /* 0x0000001123187819 */ /* 0x000fe40000010e1e */
[----:B------:R-:W-:-:S02]  /*0e40*/  SHF.L.W.U32.HI R25, R30, 0x11, R35 ;  /* 0x000000111e197819 */ /* 0x000fc40000010e23 */
[----:B------:R-:W-:Y:S02]  /*0e50*/  IADD3 R26, P0, PT, R31, R26, RZ ;  /* 0x0000001a1f1a7210 */ /* 0x000fe40007f1e0ff */
[C---:B------:R-:W-:Y:S02]  /*0e60*/  SHF.L.W.U32.HI R22, R38.reuse, 0x15, R31 ;  /* 0x0000001526167819 */ /* 0x040fe40000010e1f */
[----:B------:R-:W-:Y:S02]  /*0e70*/  LOP3.LUT R27, R23, R24, RZ, 0x3c, !PT ;  /* 0x00000018171b7212 */ /* 0x000fe400078e3cff */
[----:B------:R-:W-:Y:S01]  /*0e80*/  SHF.L.W.U32.HI R24, R31, 0x15, R38 ;  /* 0x000000151f187819 */ /* 0x000fe20000010e26 */
[----:B------:R-:W-:Y:S01]  /*0e90*/  IMAD.X R31, R38, 0x1, R32, P0 ;  /* 0x00000001261f7824 */ /* 0x000fe200000e0620 */
[----:B------:R-:W-:Y:S02]  /*0ea0*/  LOP3.LUT R30, R34, R25, RZ, 0x3c, !PT ;  /* 0x00000019221e7212 */ /* 0x000fe400078e3cff */
[----:B------:R-:W-:-:S02]  /*0eb0*/  LOP3.LUT R33, R22, R26, RZ, 0x3c, !PT ;  /* 0x0000001a16217212 */ /* 0x000fc400078e3cff */
[C---:B------:R-:W-:Y:S02]  /*0ec0*/  IADD3 R22, P0, PT, R27.reuse, R26, RZ ;  /* 0x0000001a1b167210 */ /* 0x040fe40007f1e0ff */
[----:B------:R-:W-:Y:S02]  /*0ed0*/  SHF.L.W.U32.HI R25, R30, 0xd, R27 ;  /* 0x0000000d1e197819 */ /* 0x000fe40000010e1b */
[----:B------:R-:W-:Y:S01]  /*0ee0*/  LOP3.LUT R38, R24, R31, RZ, 0x3c, !PT ;  /* 0x0000001f18267212 */ /* 0x000fe200078e3cff */
[----:B------:R-:W-:Y:S01]  /*0ef0*/  IMAD.X R32, R30, 0x1, R31, P0 ;  /* 0x000000011e207824 */ /* 0x000fe200000e061f */
[----:B------:R-:W-:Y:S02]  /*0f00*/  IADD3 R26, P1, PT, R34, R33, RZ ;  /* 0x00000021221a7210 */ /* 0x000fe40007f3e0ff */
[----:B------:R-:W-:Y:S02]  /*0f10*/  SHF.L.W.U32.HI R24, R27, 0xd, R30 ;  /* 0x0000000d1b187819 */ /* 0x000fe40000010e1e */
[----:B------:R-:W-:Y:S01]  /*0f20*/  LOP3.LUT R31, R25, R22, RZ, 0x3c, !PT ;  /* 0x00000016191f7212 */ /* 0x000fe200078e3cff */
[----:B------:R-:W-:Y:S01]  /*0f30*/  IMAD.X R30, R23, 0x1, R38, P1 ;  /* 0x00000001171e7824 */ /* 0x000fe200008e0626 */
[----:B------:R-:W-:-:S02]  /*0f40*/  LOP3.LUT R34, R24, R32, RZ, 0x3c, !PT ;  /* 0x0000002018227212 */ /* 0x000fc400078e3cff */
[----:B------:R-:W-:Y:S02]  /*0f50*/  IADD3 R27, P0, PT, R26, R31, RZ ;  /* 0x0000001f1a1b7210 */ /* 0x000fe40007f1e0ff */
[----:B------:R-:W-:Y:S02]  /*0f60*/  IADD3 R37, P1, PT, R37, 0x8, RZ ;  /* 0x0000000825257810 */ /* 0x000fe40007f3e0ff */
[----:B------:R-:W-:Y:S02]  /*0f70*/  SHF.L.W.U32.HI R25, R38, 0x10, R33 ;  /* 0x0000001026197819 */ /* 0x000fe40000010e21 */
[----:B------:R-:W-:Y:S01]  /*0f80*/  SHF.L.W.U32.HI R23, R33, 0x10, R38 ;  /* 0x0000001021177819 */ /* 0x000fe20000010e26 */
[----:B------:R-:W-:Y:S01]  /*0f90*/  IMAD.X R33, R30, 0x1, R34, P0 ;  /* 0x000000011e217824 */ /* 0x000fe200000e0622 */
[----:B------:R-:W-:Y:S01]  /*0fa0*/  ISETP.NE.U32.AND P0, PT, R37, R0, PT ;  /* 0x000000002500720c */ /* 0x000fe20003f05070 */
[----:B------:R-:W-:Y:S01]  /*0fb0*/  IMAD.X R36, RZ, RZ, R36, P1 ;  /* 0x000000ffff247224 */ /* 0x000fe200008e0624 */
[----:B------:R-:W-:-:S02]  /*0fc0*/  LOP3.LUT R25, R25, R26, RZ, 0x3c, !PT ;  /* 0x0000001a19197212 */ /* 0x000fc400078e3cff */
[----:B------:R-:W-:Y:S02]  /*0fd0*/  LOP3.LUT R26, R23, R30, RZ, 0x3c, !PT ;  /* 0x0000001e171a7212 */ /* 0x000fe400078e3cff */
[----:B------:R-:W-:Y:S02]  /*0fe0*/  ISETP.NE.AND.EX P0, PT, R36, R29, PT, P0 ;  /* 0x0000001d2400720c */ /* 0x000fe40003f05300 */
[----:B------:R-:W-:Y:S02]  /*0ff0*/  IADD3 R32, P1, PT, R25, R32, RZ ;  /* 0x0000002019207210 */ /* 0x000fe40007f3e0ff */
[----:B------:R-:W-:Y:S02]  /*1000*/  SHF.L.W.U32.HI R24, R31, 0x11, R34 ;  /* 0x000000111f187819 */ /* 0x000fe40000010e22 */
[C---:B------:R-:W-:Y:S01]  /*1010*/  SHF.L.W.U32.HI R35, R26.reuse, 0x15, R25 ;  /* 0x000000151a237819 */ /* 0x040fe20000010e19 */
[----:B------:R-:W-:Y:S01]  /*1020*/  IMAD.X R22, R26, 0x1, R22, P1 ;  /* 0x000000011a167824 */ /* 0x000fe200008e0616 */
[----:B------:R-:W-:-:S02]  /*1030*/  SHF.L.W.U32.HI R34, R34, 0x11, R31 ;  /* 0x0000001122227819 */ /* 0x000fc40000010e1f */
[----:B------:R-:W-:Y:S02]  /*1040*/  SHF.L.W.U32.HI R30, R25, 0x15, R26 ;  /* 0x00000015191e7819 */ /* 0x000fe40000010e1a */
[----:B------:R-:W-:Y:S02]  /*1050*/  LOP3.LUT R35, R35, R32, RZ, 0x3c, !PT ;  /* 0x0000002023237212 */ /* 0x000fe400078e3cff */
[----:B------:R-:W-:Y:S02]  /*1060*/  LOP3.LUT R32, R32, R20, RZ, 0x3c, !PT ;  /* 0x0000001420207212 */ /* 0x000fe400078e3cff */
[----:B------:R-:W-:Y:S02]  /*1070*/  LOP3.LUT R30, R30, R22, RZ, 0x3c, !PT ;  /* 0x000000161e1e7212 */ /* 0x000fe400078e3cff */
[----:B------:R-:W-:Y:S02]  /*1080*/  LOP3.LUT R26, R22, R21, RZ, 0x3c, !PT ;  /* 0x00000015161a7212 */ /* 0x000fe400078e3cff */
[----:B------:R-:W-:-:S02]  /*1090*/  LOP3.LUT R34, R27, R34, RZ, 0x3c, !PT ;  /* 0x000000221b227212 */ /* 0x000fc400078e3cff */
[----:B------:R-:W-:Y:S01]  /*10a0*/  LOP3.LUT R31, R33, R24, RZ, 0x3c, !PT ;  /* 0x00000018211f7212 */ /* 0x000fe200078e3cff */
[----:B------:R-:W-:Y:S06]  /*10b0*/  @P0 BRA `(.L_x_2) ;  /* 0xfffffff800d00947 */ /* 0x000fec000383ffff */
.L_x_1:
[----:B------:R-:W-:Y:S05]  /*10c0*/  BSYNC.RECONVERGENT B0 ;  /* 0x0000000000007941 */ /* 0x000fea0003800200 */
.L_x_0:
[C---:B------:R-:W-:Y:S01]  /*10d0*/  LOP3.LUT R20, R2.reuse, 0x7, RZ, 0xc0, !PT ;  /* 0x0000000702147812 */ /* 0x040fe200078ec0ff */
[----:B------:R-:W-:Y:S04]  /*10e0*/  BSSY.RECONVERGENT B0, `(.L_x_3) ;  /* 0x0000032000007945 */ /* 0x000fe80003800200 */
[----:B------:R-:W-:Y:S01]  /*10f0*/  BSSY.RELIABLE B1, `(.L_x_4) ;  /* 0x000002e000017945 */ /* 0x000fe20003800100 */
[----:B------:R-:W-:Y:S01]  /*1100*/  IMAD.SHL.U32 R23, R2, 0x1000000, RZ ;  /* 0x0100000002177824 */ /* 0x000fe200078e00ff */
[----:B------:R-:W-:Y:S01]  /*1110*/  ISETP.GT.AND P0, PT, R20, 0x3, PT ;  /* 0x000000031400780c */ /* 0x000fe20003f04270 */
[----:B------:R-:W-:-:S12]  /*1120*/  IMAD.MOV.U32 R37, RZ, RZ, RZ ;  /* 0x000000ffff257224 */ /* 0x000fd800078e00ff */
[----:B------:R-:W-:Y:S05]  /*1130*/  @P0 BRA `(.L_x_5) ;  /* 0x0000000000240947 */ /* 0x000fea0003800000 */
[----:B------:R-:W-:-:S13]  /*1140*/  ISETP.GT.AND P0, PT, R20, 0x1, PT ;  /* 0x000000011400780c */ /* 0x000fda0003f04270 */
[----:B------:R-:W-:Y:S05]  /*1150*/  @P0 BRA `(.L_x_6) ;  /* 0x0000000000100947 */ /* 0x000fea0003800000 */
[----:B------:R-:W-:-:S13]  /*1160*/  ISETP.NE.AND P0, PT, R20, RZ, PT ;  /* 0x000000ff1400720c */ /* 0x000fda0003f05270 */
[----:B------:R-:W-:Y:S05]  /*1170*/  @!P0 BREAK.RELIABLE B1 ;  /* 0x0000000000018942 */ /* 0x000fea0003800100 */
[----:B------:R-:W-:Y:S05]  /*1180*/  @!P0 BRA `(.L_x_7) ;  /* 0x00000000009c8947 */ /* 0x000fea0003800000 */
[----:B------:R-:W-:Y:S05]  /*1190*/  BRA `(.L_x_8) ;  /* 0x00000000008c7947 */ /* 0x000fea0003800000 */
.L_x_6:
[----:B------:R-:W-:-:S13]  /*11a0*/  ISETP.NE.AND P0, PT, R20, 0x2, PT ;  /* 0x000000021400780c */ /* 0x000fda0003f05270 */
[----:B------:R-:W-:Y:S05]  /*11b0*/  @!P0 BRA `(.L_x_9) ;  /* 0x0000000000748947 */ /* 0x000fea0003800000 */
[----:B------:R-:W-:Y:S05]  /*11c0*/  BRA `(.L_x_10) ;  /* 0x0000000000607947 */ /* 0x000fea0003800000 */
.L_x_5:
[----:B------:R-:W-:Y:S01]  /*11d0*/  ISETP.GT.AND P0, PT, R20, 0x5, PT ;  /* 0x000000051400780c */ /* 0x000fe20003f04270 */
[----:B------:R-:W-:Y:S04]  /*11e0*/  BSSY.RECONVERGENT B2, `(.L_x_11) ;  /* 0x0000012000027945 */ /* 0x000fe80003800200 */
[----:B------:R-:W-:Y:S08]  /*11f0*/  BSSY.RELIABLE B3, `(.L_x_12) ;  /* 0x000000e000037945 */ /* 0x000ff00003800100 */
[----:B------:R-:W-:Y:S05]  /*1200*/  @P0 BRA `(.L_x_13) ;  /* 0x0000000000100947 */ /* 0x000fea0003800000 */
[----:B------:R-:W-:-:S13]  /*1210*/  ISETP.NE.AND P0, PT, R20, 0x4, PT ;  /* 0x000000041400780c */ /* 0x000fda0003f05270 */
[----:B------:R-:W-:Y:S05]  /*1220*/  @!P0 BREAK.RELIABLE B3 ;  /* 0x0000000000038942 */ /* 0x000fea0003800100 */
[----:B------:R-:W-:Y:S05]  /*1230*/  @!P0 BRA `(.L_x_14) ;  /* 0x0000000000308947 */ /* 0x000fea0003800000 */
[----:B------:R-:W-:Y:S05]  /*1240*/  BRA `(.L_x_15) ;  /* 0x0000000000207947 */ /* 0x000fea0003800000 */
.L_x_13:
[----:B------:R-:W-:Y:S01]  /*1250*/  ISETP.NE.AND P0, PT, R20, 0x6, PT ;  /* 0x000000061400780c */ /* 0x000fe20003f05270 */
[----:B------:R-:W2:-:S12]  /*1260*/  LDL.U8 R21, [R0+0x5] ;  /* 0x0000050000157983 */ /* 0x000e980000100000 */
[----:B------:R-:W3:Y:S01]  /*1270*/  @P0 LDL.U8 R20, [R0+0x6] ;  /* 0x0000060000140983 */ /* 0x000ee20000100000 */
[----:B------:R-:W-:Y:S02]  /*1280*/  @P0 IMAD.MOV.U32 R37, RZ, RZ, RZ ;  /* 0x000000ffff250224 */ /* 0x000fe400078e00ff */
[----:B--2---:R-:W-:Y:S02]  /*1290*/  IMAD.SHL.U32 R22, R21, 0x100, RZ ;  /* 0x0000010015167824 */ /* 0x004fe400078e00ff */
[----:B---3--:R-:W-:-:S05]  /*12a0*/  @P0 IMAD.U32 R20, R20, 0x10000, RZ ;  /* 0x0001000014140824 */ /* 0x008fca00078e00ff */
[----:B------:R-:W-:-:S04]  /*12b0*/  @P0 LOP3.LUT R23, R20, R23, RZ, 0xfc, !PT ;  /* 0x0000001714170212 */ /* 0x000fc800078efcff */
[----:B------:R-:W-:-:S07]  /*12c0*/  LOP3.LUT R23, R22, R23, RZ, 0xfc, !PT ;  /* 0x0000001716177212 */ /* 0x000fce00078efcff */
.L_x_15:
[----:B------:R-:W-:Y:S05]  /*12d0*/  BSYNC.RELIABLE B3 ;  /* 0x0000000000037941 */ /* 0x000fea0003800100 */
.L_x_12:
[----:B------:R-:W2:Y:S02]  /*12e0*/  LDL.U8 R20, [R0+0x4] ;  /* 0x0000040000147983 */ /* 0x000ea40000100000 */
[----:B--2---:R-:W-:-:S07]  /*12f0*/  LOP3.LUT R23, R20, R23, RZ, 0xfc, !PT ;  /* 0x0000001714177212 */ /* 0x004fce00078efcff */
.L_x_14:
[----:B------:R-:W-:Y:S05]  /*1300*/  BSYNC.RECONVERGENT B2 ;  /* 0x0000000000027941 */ /* 0x000fea0003800200 */
.L_x_11:
[----:B------:R-:W2:Y:S02]  /*1310*/  LDL.U8 R20, [R0+0x3] ;  /* 0x0000030000147983 */ /* 0x000ea40000100000 */
[----:B--2---:R-:W-:-:S03]  /*1320*/  IMAD.WIDE.U32 R20, R20, 0x1000000, RZ ;  /* 0x0100000014147825 */ /* 0x004fc600078e00ff */
[----:B------:R-:W-:Y:S02]  /*1330*/  LOP3.LUT R37, R20, R37, RZ, 0xfc, !PT ;  /* 0x0000002514257212 */ /* 0x000fe400078efcff */
[----:B------:R-:W-:-:S07]  /*1340*/  LOP3.LUT R23, R21, R23, RZ, 0xfc, !PT ;  /* 0x0000001715177212 */ /* 0x000fce00078efcff */
.L_x_10:
[----:B------:R-:W2:Y:S02]  /*1350*/  LDL.U8 R20, [R0+0x2] ;  /* 0x0000020000147983 */ /* 0x000ea40000100000 */
[----:B--2---:R-:W-:-:S03]  /*1360*/  IMAD.WIDE.U32 R20, R20, 0x10000, RZ ;  /* 0x0001000014147825 */ /* 0x004fc600078e00ff */
[----:B------:R-:W-:Y:S02]  /*1370*/  LOP3.LUT R37, R20, R37, RZ, 0xfc, !PT ;  /* 0x0000002514257212 */ /* 0x000fe400078efcff */
[----:B------:R-:W-:-:S07]  /*1380*/  LOP3.LUT R23, R21, R23, RZ, 0xfc, !PT ;  /* 0x0000001715177212 */ /* 0x000fce00078efcff */
.L_x_9:
[----:B------:R-:W2:Y:S02]  /*1390*/  LDL.U8 R20, [R0+0x1] ;  /* 0x0000010000147983 */ /* 0x000ea40000100000 */
[----:B--2---:R-:W-:-:S03]  /*13a0*/  IMAD.WIDE.U32 R20, R20, 0x100, RZ ;  /* 0x0000010014147825 */ /* 0x004fc600078e00ff */
[----:B------:R-:W-:Y:S02]  /*13b0*/  LOP3.LUT R37, R20, R37, RZ, 0xfc, !PT ;  /* 0x0000002514257212 */ /* 0x000fe400078efcff */
[----:B------:R-:W-:-:S07]  /*13c0*/  LOP3.LUT R23, R21, R23, RZ, 0xfc, !PT ;  /* 0x0000001715177212 */ /* 0x000fce00078efcff */
.L_x_8:
[----:B------:R-:W-:Y:S05]  /*13d0*/  BSYNC.RELIABLE B1 ;  /* 0x0000000000017941 */ /* 0x000fea0003800100 */
.L_x_4:
[----:B------:R-:W2:Y:S02]  /*13e0*/  LDL.U8 R20, [R0] ;  /* 0x0000000000147983 */ /* 0x000ea40000100000 */
[----:B--2---:R-:W-:-:S07]  /*13f0*/  LOP3.LUT R37, R37, R20, RZ, 0xfc, !PT ;  /* 0x0000001425257212 */ /* 0x004fce00078efcff */
.L_x_7:
[----:B------:R-:W-:Y:S05]  /*1400*/  BSYNC.RECONVERGENT B0 ;  /* 0x0000000000007941 */ /* 0x000fea0003800200 */
.L_x_3:
[----:B------:R-:W0:Y:S02]  /*1410*/  LDC.64 R24, c[0x0][0x380] ;  /* 0x0000e000ff187b82 */ /* 0x000e240000000a00 */
[----:B0-----:R-:W5:Y:S01]  /*1420*/  LDG.E.64 R24, desc[UR8][R24.64+0x10] ;  /* 0x0000100818187981 */ /* 0x001f62000c1e1b00 */
[----:B------:R-:W-:Y:S02]  /*1430*/  IADD3 R32, P0, PT, R32, R34, RZ ;  /* 0x0000002220207210 */ /* 0x000fe40007f1e0ff */
[----:B------:R-:W-:Y:S02]  /*1440*/  LOP3.LUT R22, R37, R35, RZ, 0x3c, !PT ;  /* 0x0000002325167212 */ /* 0x000fe400078e3cff */
[----:B------:R-:W-:Y:S02]  /*1450*/  SHF.L.W.U32.HI R21, R31, 0xd, R34 ;  /* 0x0000000d1f157819 */ /* 0x000fe40000010e22 */
[----:B------:R-:W-:Y:S02]  /*1460*/  LOP3.LUT R35, R23, R30, RZ, 0x3c, !PT ;  /* 0x0000001e17237212 */ /* 0x000fe400078e3cff */
[--C-:B------:R-:W-:Y:S01]  /*1470*/  SHF.L.W.U32.HI R34, R34, 0xd, R31.reuse ;  /* 0x0000000d22227819 */ /* 0x100fe20000010e1f */
[----:B------:R-:W-:Y:S01]  /*1480*/  IMAD.X R31, R26, 0x1, R31, P0 ;  /* 0x000000011a1f7824 */ /* 0x000fe200000e061f */
[----:B------:R-:W-:-:S02]  /*1490*/  IADD3 R33, P0, PT, R33, R22, RZ ;  /* 0x0000001621217210 */ /* 0x000fc40007f1e0ff */
[----:B------:R-:W-:Y:S02]  /*14a0*/  SHF.L.W.U32.HI R20, R35, 0x10, R22 ;  /* 0x0000001023147819 */ /* 0x000fe40000010e16 */
[----:B------:R-:W-:Y:S02]  /*14b0*/  LOP3.LUT R36, R21, R32, RZ, 0x3c, !PT ;  /* 0x0000002015247212 */ /* 0x000fe400078e3cff */
[--C-:B------:R-:W-:Y:S01]  /*14c0*/  SHF.L.W.U32.HI R21, R22, 0x10, R35.reuse ;  /* 0x0000001016157819 */ /* 0x100fe20000010e23 */
[----:B------:R-:W-:Y:S01]  /*14d0*/  IMAD.X R22, R27, 0x1, R35, P0 ;  /* 0x000000011b167824 */ /* 0x000fe200000e0623 */
[----:B------:R-:W-:Y:S02]  /*14e0*/  LOP3.LUT R26, R20, R33, RZ, 0x3c, !PT ;  /* 0x00000021141a7212 */ /* 0x000fe400078e3cff */
[----:B------:R-:W-:Y:S02]  /*14f0*/  LOP3.LUT R27, R34, R31, RZ, 0x3c, !PT ;  /* 0x0000001f221b7212 */ /* 0x000fe400078e3cff */
[----:B------:R-:W-:-:S02]  /*1500*/  IADD3 R20, P1, PT, R33, R36, RZ ;  /* 0x0000002421147210 */ /* 0x000fc40007f3e0ff */
[----:B------:R-:W-:Y:S02]  /*1510*/  LOP3.LUT R33, R21, R22, RZ, 0x3c, !PT ;  /* 0x0000001615217212 */ /* 0x000fe400078e3cff */
[----:B------:R-:W-:Y:S01]  /*1520*/  IADD3 R30, P0, PT, R26, R31, RZ ;  /* 0x0000001f1a1e7210 */ /* 0x000fe20007f1e0ff */
[--C-:B------:R-:W-:Y:S01]  /*1530*/  IMAD.X R22, R22, 0x1, R27.reuse, P1 ;  /* 0x0000000116167824 */ /* 0x100fe200008e061b */
[----:B------:R-:W-:Y:S02]  /*1540*/  SHF.L.W.U32.HI R31, R27, 0x11, R36 ;  /* 0x000000111b1f7819 */ /* 0x000fe40000010e24 */
[C---:B------:R-:W-:Y:S01]  /*1550*/  SHF.L.W.U32.HI R21, R33.reuse, 0x15, R26 ;  /* 0x0000001521157819 */ /* 0x040fe20000010e1a */
[----:B------:R-:W-:Y:S01]  /*1560*/  IMAD.X R39, R33, 0x1, R32, P0 ;  /* 0x0000000121277824 */ /* 0x000fe200000e0620 */
[----:B------:R-:W-:Y:S02]  /*1570*/  SHF.L.W.U32.HI R27, R36, 0x11, R27 ;  /* 0x00000011241b7819 */ /* 0x000fe40000010e1b */
[----:B------:R-:W-:-:S02]  /*1580*/  LOP3.LUT R31, R20, R31, RZ, 0x3c, !PT ;  /* 0x0000001f141f7212 */ /* 0x000fc400078e3cff */
[----:B------:R-:W-:Y:S02]  /*1590*/  SHF.L.W.U32.HI R26, R26, 0x15, R33 ;  /* 0x000000151a1a7819 */ /* 0x000fe40000010e21 */
[-C--:B------:R-:W-:Y:S02]  /*15a0*/  LOP3.LUT R33, R21, R30.reuse, RZ, 0x3c, !PT ;  /* 0x0000001e15217212 */ /* 0x080fe400078e3cff */
[----:B------:R-:W-:Y:S02]  /*15b0*/  LOP3.LUT R32, R22, R27, RZ, 0x3c, !PT ;  /* 0x0000001b16207212 */ /* 0x000fe400078e3cff */
[----:B------:R-:W-:Y:S02]  /*15c0*/  IADD3 R21, P0, PT, R31, R30, RZ ;  /* 0x0000001e1f157210 */ /* 0x000fe40007f1e0ff */
[----:B------:R-:W-:Y:S02]  /*15d0*/  LOP3.LUT R36, R26, R39, RZ, 0x3c, !PT ;  /* 0x000000271a247212 */ /* 0x000fe400078e3cff */
[C---:B------:R-:W-:Y:S01]  /*15e0*/  SHF.L.W.U32.HI R30, R32.reuse, 0xd, R31 ;  /* 0x0000000d201e7819 */ /* 0x040fe20000010e1f */
[----:B------:R-:W-:Y:S01]  /*15f0*/  IMAD.X R39, R32, 0x1, R39, P0 ;  /* 0x0000000120277824 */ /* 0x000fe200000e0627 */
[----:B------:R-:W-:-:S02]  /*1600*/  IADD3 R34, P0, PT, R22, R33, RZ ;  /* 0x0000002116227210 */ /* 0x000fc40007f1e0ff */
[----:B------:R-:W-:Y:S02]  /*1610*/  SHF.L.W.U32.HI R27, R36, 0x10, R33 ;  /* 0x00000010241b7819 */ /* 0x000fe40000010e21 */
[----:B------:R-:W-:Y:S01]  /*1620*/  SHF.L.W.U32.HI R26, R31, 0xd, R32 ;  /* 0x0000000d1f1a7819 */ /* 0x000fe20000010e20 */
[--C-:B------:R-:W-:Y:S01]  /*1630*/  IMAD.X R31, R20, 0x1, R36.reuse, P0 ;  /* 0x00000001141f7824 */ /* 0x100fe200000e0624 */
[----:B------:R-:W-:Y:S02]  /*1640*/  LOP3.LUT R35, R30, R21, RZ, 0x3c, !PT ;  /* 0x000000151e237212 */ /* 0x000fe400078e3cff */
[----:B------:R-:W-:Y:S02]  /*1650*/  SHF.L.W.U32.HI R22, R33, 0x10, R36 ;  /* 0x0000001021167819 */ /* 0x000fe40000010e24 */
[----:B------:R-:W-:Y:S02]  /*1660*/  LOP3.LUT R32, R27, R34, RZ, 0x3c, !PT ;  /* 0x000000221b207212 */ /* 0x000fe400078e3cff */
[----:B------:R-:W-:-:S02]  /*1670*/  LOP3.LUT R30, R26, R39, RZ, 0x3c, !PT ;  /* 0x000000271a1e7212 */ /* 0x000fc400078e3cff */
[----:B------:R-:W-:Y:S02]  /*1680*/  IADD3 R20, P1, PT, R34, R35, RZ ;  /* 0x0000002322147210 */ /* 0x000fe40007f3e0ff */
[----:B------:R-:W-:Y:S02]  /*1690*/  LOP3.LUT R33, R22, R31, RZ, 0x3c, !PT ;  /* 0x0000001f16217212 */ /* 0x000fe400078e3cff */
[----:B------:R-:W-:Y:S01]  /*16a0*/  IADD3 R36, P0, PT, R32, R39, RZ ;  /* 0x0000002720247210 */ /* 0x000fe20007f1e0ff */
[--C-:B------:R-:W-:Y:S01]  /*16b0*/  IMAD.X R31, R31, 0x1, R30.reuse, P1 ;  /* 0x000000011f1f7824 */ /* 0x100fe200008e061e */
[----:B------:R-:W-:Y:S02]  /*16c0*/  SHF.L.W.U32.HI R27, R30, 0x11, R35 ;  /* 0x000000111e1b7819 */ /* 0x000fe40000010e23 */
[----:B------:R-:W-:Y:S01]  /*16d0*/  SHF.L.W.U32.HI R26, R35, 0x11, R30 ;  /* 0x00000011231a7819 */ /* 0x000fe20000010e1e */
[C---:B------:R-:W-:Y:S01]  /*16e0*/  IMAD.X R30, R33.reuse, 0x1, R21, P0 ;  /* 0x00000001211e7824 */ /* 0x040fe200000e0615 */
[----:B------:R-:W-:-:S02]  /*16f0*/  SHF.L.W.U32.HI R22, R33, 0x15, R32 ;  /* 0x0000001521167819 */ /* 0x000fc40000010e20 */
[----:B------:R-:W-:Y:S02]  /*1700*/  SHF.L.W.U32.HI R21, R32, 0x15, R33 ;  /* 0x0000001520157819 */ /* 0x000fe40000010e21 */
[----:B------:R-:W-:Y:S02]  /*1710*/  LOP3.LUT R37, R36, R37, RZ, 0x3c, !PT ;  /* 0x0000002524257212 */ /* 0x000fe400078e3cff */
[----:B------:R-:W-:Y:S02]  /*1720*/  LOP3.LUT R32, R20, R27, RZ, 0x3c, !PT ;  /* 0x0000001b14207212 */ /* 0x000fe400078e3cff */
[----:B------:R-:W-:Y:S02]  /*1730*/  LOP3.LUT R36, R22, R36, RZ, 0x3c, !PT ;  /* 0x0000002416247212 */ /* 0x000fe400078e3cff */
[----:B------:R-:W-:Y:S02]  /*1740*/  LOP3.LUT R33, R21, R30, RZ, 0x3c, !PT ;  /* 0x0000001e15217212 */ /* 0x000fe400078e3cff */
[----:B------:R-:W-:-:S02]  /*1750*/  LOP3.LUT R27, R31, R26, RZ, 0x3c, !PT ;  /* 0x0000001a1f1b7212 */ /* 0x000fc400078e3cff */
[----:B------:R-:W-:Y:S02]  /*1760*/  LOP3.LUT R30, R30, R23, RZ, 0x3c, !PT ;  /* 0x000000171e1e7212 */ /* 0x000fe400078e3cff */
[----:B------:R-:W-:Y:S02]  /*1770*/  IADD3 R22, P0, PT, R37, R32, RZ ;  /* 0x0000002025167210 */ /* 0x000fe40007f1e0ff */
[----:B------:R-:W-:Y:S02]  /*1780*/  LOP3.LUT R31, R31, 0xff, RZ, 0x3c, !PT ;  /* 0x000000ff1f1f7812 */ /* 0x000fe400078e3cff */
[----:B------:R-:W-:Y:S01]  /*1790*/  SHF.L.W.U32.HI R23, R27, 0xd, R32 ;  /* 0x0000000d1b177819 */ /* 0x000fe20000010e20 */
[--C-:B------:R-:W-:Y:S01]  /*17a0*/  IMAD.X R30, R30, 0x1, R27.reuse, P0 ;  /* 0x000000011e1e7824 */ /* 0x100fe200000e061b */
[----:B------:R-:W-:Y:S02]  /*17b0*/  IADD3 R31, P0, PT, R31, R36, RZ ;  /* 0x000000241f1f7210 */ /* 0x000fe40007f1e0ff */
[----:B------:R-:W-:-:S02]  /*17c0*/  SHF.L.W.U32.HI R21, R32, 0xd, R27 ;  /* 0x0000000d20157819 */ /* 0x000fc40000010e1b */
[----:B------:R-:W-:Y:S01]  /*17d0*/  SHF.L.W.U32.HI R26, R33, 0x10, R36 ;  /* 0x00000010211a7819 */ /* 0x000fe20000010e24 */
[--C-:B------:R-:W-:Y:S01]  /*17e0*/  IMAD.X R20, R20, 0x1, R33.reuse, P0 ;  /* 0x0000000114147824 */ /* 0x100fe200000e0621 */
[----:B------:R-:W-:Y:S02]  /*17f0*/  LOP3.LUT R34, R23, R22, RZ, 0x3c, !PT ;  /* 0x0000001617227212 */ /* 0x000fe400078e3cff */
[----:B------:R-:W-:Y:S02]  /*1800*/  SHF.L.W.U32.HI R23, R36, 0x10, R33 ;  /* 0x0000001024177819 */ /* 0x000fe40000010e21 */
[----:B------:R-:W-:Y:S02]  /*1810*/  LOP3.LUT R33, R21, R30, RZ, 0x3c, !PT ;  /* 0x0000001e15217212 */ /* 0x000fe400078e3cff */
[----:B------:R-:W-:Y:S02]  /*1820*/  LOP3.LUT R27, R26, R31, RZ, 0x3c, !PT ;  /* 0x0000001f1a1b7212 */ /* 0x000fe400078e3cff */
[----:B------:R-:W-:-:S02]  /*1830*/  IADD3 R21, P1, PT, R31, R34, RZ ;  /* 0x000000221f157210 */ /* 0x000fc40007f3e0ff */
[----:B------:R-:W-:Y:S02]  /*1840*/  LOP3.LUT R32, R23, R20, RZ, 0x3c, !PT ;  /* 0x0000001417207212 */ /* 0x000fe400078e3cff */
[----:B------:R-:W-:Y:S01]  /*1850*/  IADD3 R31, P0, PT, R27, R30, RZ ;  /* 0x0000001e1b1f7210 */ /* 0x000fe20007f1e0ff */
[----:B------:R-:W-:Y:S01]  /*1860*/  IMAD.X R30, R20, 0x1, R33, P1 ;  /* 0x00000001141e7824 */ /* 0x000fe200008e0621 */
[----:B------:R-:W-:Y:S02]  /*1870*/  SHF.L.W.U32.HI R26, R33, 0x11, R34 ;  /* 0x00000011211a7819 */ /* 0x000fe40000010e22 */
[----:B------:R-:W-:Y:S02]  /*1880*/  SHF.L.W.U32.HI R20, R32, 0x15, R27 ;  /* 0x0000001520147819 */ /* 0x000fe40000010e1b */
[----:B------:R-:W-:Y:S01]  /*1890*/  SHF.L.W.U32.HI R23, R34, 0x11, R33 ;  /* 0x0000001122177819 */ /* 0x000fe20000010e21 */
[----:B------:R-:W-:Y:S01]  /*18a0*/  IMAD.X R33, R32, 0x1, R22, P0 ;  /* 0x0000000120217824 */ /* 0x000fe200000e0616 */
[----:B------:R-:W-:-:S02]  /*18b0*/  LOP3.LUT R26, R21, R26, RZ, 0x3c, !PT ;  /* 0x0000001a151a7212 */ /* 0x000fc400078e3cff */
[----:B------:R-:W-:Y:S02]  /*18c0*/  SHF.L.W.U32.HI R22, R27, 0x15, R32 ;  /* 0x000000151b167819 */ /* 0x000fe40000010e20 */
[----:B------:R-:W-:Y:S02]  /*18d0*/  LOP3.LUT R27, R20, R31, RZ, 0x3c, !PT ;  /* 0x0000001f141b7212 */ /* 0x000fe400078e3cff */
[----:B------:R-:W-:Y:S02]  /*18e0*/  LOP3.LUT R35, R30, R23, RZ, 0x3c, !PT ;  /* 0x000000171e237212 */ /* 0x000fe400078e3cff */
[----:B------:R-:W-:Y:S02]  /*18f0*/  IADD3 R20, P0, PT, R26, R31, RZ ;  /* 0x0000001f1a147210 */ /* 0x000fe40007f1e0ff */
[----:B------:R-:W-:Y:S02]  /*1900*/  LOP3.LUT R32, R22, R33, RZ, 0x3c, !PT ;  /* 0x0000002116207212 */ /* 0x000fe400078e3cff */
[----:B------:R-:W-:-:S02]  /*1910*/  SHF.L.W.U32.HI R23, R35, 0xd, R26 ;  /* 0x0000000d23177819 */ /* 0x000fc40000010e1a */
[----:B------:R-:W-:Y:S01]  /*1920*/  SHF.L.W.U32.HI R22, R26, 0xd, R35 ;  /* 0x0000000d1a167819 */ /* 0x000fe20000010e23 */
[----:B------:R-:W-:Y:S01]  /*1930*/  IMAD.X R35, R35, 0x1, R33, P0 ;  /* 0x0000000123237824 */ /* 0x000fe200000e0621 */
[----:B------:R-:W-:Y:S02]  /*1940*/  IADD3 R31, P0, PT, R30, R27, RZ ;  /* 0x0000001b1e1f7210 */ /* 0x000fe40007f1e0ff */
[----:B------:R-:W-:Y:S02]  /*1950*/  SHF.L.W.U32.HI R26, R32, 0x10, R27 ;  /* 0x00000010201a7819 */ /* 0x000fe40000010e1b */
[----:B------:R-:W-:Y:S01]  /*1960*/  LOP3.LUT R34, R23, R20, RZ, 0x3c, !PT ;  /* 0x0000001417227212 */ /* 0x000fe200078e3cff */
[--C-:B------:R-:W-:Y:S01]  /*1970*/  IMAD.X R30, R21, 0x1, R32.reuse, P0 ;  /* 0x00000001151e7824 */ /* 0x100fe200000e0620 */
[----:B------:R-:W-:Y:S02]  /*1980*/  SHF.L.W.U32.HI R23, R27, 0x10, R32 ;  /* 0x000000101b177819 */ /* 0x000fe40000010e20 */
[----:B------:R-:W-:-:S02]  /*1990*/  LOP3.LUT R27, R26, R31, RZ, 0x3c, !PT ;  /* 0x0000001f1a1b7212 */ /* 0x000fc400078e3cff */
[-C--:B------:R-:W-:Y:S02]  /*19a0*/  LOP3.LUT R33, R22, R35.reuse, RZ, 0x3c, !PT ;  /* 0x0000002316217212 */ /* 0x080fe400078e3cff */
        /* <DEDUP_REMOVED lines=8> */
[----:B------:R-:W-:Y:S02]  /*1a30*/  LOP3.LUT R26, R21, R22, RZ, 0x3c, !PT ;  /* 0x00000016151a7212 */ /* 0x000fe400078e3cff */
[----:B------:R-:W-:Y:S02]  /*1a40*/  SHF.L.W.U32.HI R22, R27, 0x15, R32 ;  /* 0x000000151b167819 */ /* 0x000fe40000010e20 */
[----:B------:R-:W-:Y:S02]  /*1a50*/  LOP3.LUT R33, R20, R31, RZ, 0x3c, !PT ;  /* 0x0000001f14217212 */ /* 0x000fe400078e3cff */
[----:B------:R-:W-:Y:S02]  /*1a60*/  LOP3.LUT R27, R30, R23, RZ, 0x3c, !PT ;  /* 0x000000171e1b7212 */ /* 0x000fe400078e3cff */
[----:B------:R-:W-:Y:S02]  /*1a70*/  IADD3 R20, P0, PT, R26, R31, RZ ;  /* 0x0000001f1a147210 */ /* 0x000fe40007f1e0ff */
[----:B------:R-:W-:-:S02]  /*1a80*/  LOP3.LUT R32, R22, R36, RZ, 0x3c, !PT ;  /* 0x0000002416207212 */ /* 0x000fc400078e3cff */
[C---:B------:R-:W-:Y:S01]  /*1a90*/  SHF.L.W.U32.HI R23, R27.reuse, 0xd, R26 ;  /* 0x0000000d1b177819 */ /* 0x040fe20000010e1a */
[----:B------:R-:W-:Y:S01]  /*1aa0*/  IMAD.X R36, R27, 0x1, R36, P0 ;  /* 0x000000011b247824 */ /* 0x000fe200000e0624 */
[----:B------:R-:W-:Y:S02]  /*1ab0*/  IADD3 R31, P0, PT, R30, R33, RZ ;  /* 0x000000211e1f7210 */ /* 0x000fe40007f1e0ff */
[----:B------:R-:W-:Y:S02]  /*1ac0*/  SHF.L.W.U32.HI R22, R26, 0xd, R27 ;  /* 0x0000000d1a167819 */ /* 0x000fe40000010e1b */
[----:B------:R-:W-:Y:S01]  /*1ad0*/  LOP3.LUT R34, R23, R20, RZ, 0x3c, !PT ;  /* 0x0000001417227212 */ /* 0x000fe200078e3cff */
[----:B------:R-:W-:Y:S01]  /*1ae0*/  IMAD.X R30, R21, 0x1, R32, P0 ;  /* 0x00000001151e7824 */ /* 0x000fe200000e0620 */
[----:B------:R-:W-:Y:S02]  /*1af0*/  LOP3.LUT R21, R22, R36, RZ, 0x3c, !PT ;  /* 0x0000002416157212 */ /* 0x000fe400078e3cff */
[----:B------:R-:W-:-:S02]  /*1b00*/  SHF.L.W.U32.HI R26, R32, 0x10, R33 ;  /* 0x00000010201a7819 */ /* 0x000fc40000010e21 */
[----:B------:R-:W-:Y:S02]  /*1b10*/  SHF.L.W.U32.HI R23, R33, 0x10, R32 ;  /* 0x0000001021177819 */ /* 0x000fe40000010e20 */
[----:B------:R-:W-:Y:S02]  /*1b20*/  IADD3 R22, P1, PT, R31, R34, RZ ;  /* 0x000000221f167210 */ /* 0x000fe40007f3e0ff */
[----:B------:R-:W-:Y:S02]  /*1b30*/  LOP3.LUT R27, R26, R31, RZ, 0x3c, !PT ;  /* 0x0000001f1a1b7212 */ /* 0x000fe400078e3cff */
[----:B------:R-:W-:Y:S01]  /*1b40*/  LOP3.LUT R32, R23, R30, RZ, 0x3c, !PT ;  /* 0x0000001e17207212 */ /* 0x000fe200078e3cff */
[--C-:B------:R-:W-:Y:S01]  /*1b50*/  IMAD.X R23, R30, 0x1, R21.reuse, P1 ;  /* 0x000000011e177824 */ /* 0x100fe200008e0615 */
[----:B------:R-:W-:Y:S02]  /*1b60*/  SHF.L.W.U32.HI R30, R34, 0x11, R21 ;  /* 0x00000011221e7819 */ /* 0x000fe40000010e15 */
[----:B------:R-:W-:-:S02]  /*1b70*/  SHF.L.W.U32.HI R21, R21, 0x11, R34 ;  /* 0x0000001115157819 */ /* 0x000fc40000010e22 */
[C---:B------:R-:W-:Y:S02]  /*1b80*/  IADD3 R36, P0, PT, R27.reuse, R36, RZ ;  /* 0x000000241b247210 */ /* 0x040fe40007f1e0ff */
[----:B------:R-:W-:Y:S02]  /*1b90*/  LOP3.LUT R31, R22, R21, RZ, 0x3c, !PT ;  /* 0x00000015161f7212 */ /* 0x000fe400078e3cff */
[----:B------:R-:W-:Y:S01]  /*1ba0*/  SHF.L.W.U32.HI R26, R27, 0x15, R32 ;  /* 0x000000151b1a7819 */ /* 0x000fe20000010e20 */
[C---:B------:R-:W-:Y:S01]  /*1bb0*/  IMAD.X R35, R32.reuse, 0x1, R20, P0 ;  /* 0x0000000120237824 */ /* 0x040fe200000e0614 */
[----:B------:R-:W-:Y:S01]  /*1bc0*/  SHF.L.W.U32.HI R27, R32, 0x15, R27 ;  /* 0x00000015201b7819 */ /* 0x000fe20000010e1b */
[----:B------:R-:W0:Y:S01]  /*1bd0*/  LDC.64 R20, c[0x0][0x380] ;  /* 0x0000e000ff147b82 */ /* 0x000e220000000a00 */
[----:B------:R-:W-:Y:S02]  /*1be0*/  LOP3.LUT R32, R23, R30, RZ, 0x3c, !PT ;  /* 0x0000001e17207212 */ /* 0x000fe400078e3cff */
[----:B------:R-:W-:-:S02]  /*1bf0*/  IADD3 R30, P0, PT, R31, R36, RZ ;  /* 0x000000241f1e7210 */ /* 0x000fc40007f1e0ff */
[----:B------:R-:W-:Y:S02]  /*1c00*/  LOP3.LUT R34, R27, R36, RZ, 0x3c, !PT ;  /* 0x000000241b227212 */ /* 0x000fe400078e3cff */
[----:B------:R-:W-:Y:S02]  /*1c10*/  LOP3.LUT R33, R26, R35, RZ, 0x3c, !PT ;  /* 0x000000231a217212 */ /* 0x000fe400078e3cff */
[C---:B------:R-:W-:Y:S02]  /*1c20*/  SHF.L.W.U32.HI R27, R32.reuse, 0xd, R31 ;  /* 0x0000000d201b7819 */ /* 0x040fe40000010e1f */
[----:B------:R-:W-:Y:S01]  /*1c30*/  SHF.L.W.U32.HI R26, R31, 0xd, R32 ;  /* 0x0000000d1f1a7819 */ /* 0x000fe20000010e20 */
[----:B------:R-:W-:Y:S01]  /*1c40*/  IMAD.X R31, R32, 0x1, R35, P0 ;  /* 0x00000001201f7824 */ /* 0x000fe200000e0623 */
[----:B------:R-:W-:Y:S02]  /*1c50*/  IADD3 R32, P0, PT, R23, R34, RZ ;  /* 0x0000002217207210 */ /* 0x000fe40007f1e0ff */
[----:B------:R-:W-:-:S02]  /*1c60*/  LOP3.LUT R35, R27, R30, RZ, 0x3c, !PT ;  /* 0x0000001e1b237212 */ /* 0x000fc400078e3cff */
[--C-:B------:R-:W-:Y:S02]  /*1c70*/  SHF.L.W.U32.HI R23, R34, 0x10, R33.reuse ;  /* 0x0000001022177819 */ /* 0x100fe40000010e21 */
[----:B------:R-:W-:Y:S01]  /*1c80*/  SHF.L.W.U32.HI R27, R33, 0x10, R34 ;  /* 0x00000010211b7819 */ /* 0x000fe20000010e22 */
[----:B------:R-:W-:Y:S01]  /*1c90*/  IMAD.X R34, R22, 0x1, R33, P0 ;  /* 0x0000000116227824 */ /* 0x000fe200000e0621 */
[----:B------:R-:W-:Y:S02]  /*1ca0*/  LOP3.LUT R36, R26, R31, RZ, 0x3c, !PT ;  /* 0x0000001f1a247212 */ /* 0x000fe400078e3cff */
[----:B------:R-:W-:Y:S02]  /*1cb0*/  IADD3 R30, P0, PT, R32, R35, RZ ;  /* 0x00000023201e7210 */ /* 0x000fe40007f1e0ff */
[----:B------:R-:W-:Y:S02]  /*1cc0*/  LOP3.LUT R22, R27, R32, RZ, 0x3c, !PT ;  /* 0x000000201b167212 */ /* 0x000fe400078e3cff */
[----:B------:R-:W-:Y:S01]  /*1cd0*/  LOP3.LUT R31, R23, R34, RZ, 0x3c, !PT ;  /* 0x00000022171f7212 */ /* 0x000fe200078e3cff */
[----:B------:R-:W-:Y:S01]  /*1ce0*/  IMAD.X R33, R34, 0x1, R36, P0 ;  /* 0x0000000122217824 */ /* 0x000fe200000e0624 */
[----:B------:R-:W-:-:S02]  /*1cf0*/  SHF.L.W.U32.HI R26, R36, 0x11, R35 ;  /* 0x00000011241a7819 */ /* 0x000fc40000010e23 */
[----:B------:R-:W-:Y:S02]  /*1d00*/  SHF.L.W.U32.HI R23, R31, 0x15, R22 ;  /* 0x000000151f177819 */ /* 0x000fe40000010e16 */
[----:B------:R-:W-:Y:S02]  /*1d10*/  SHF.L.W.U32.HI R27, R35, 0x11, R36 ;  /* 0x00000011231b7819 */ /* 0x000fe40000010e24 */
[----:B------:R-:W-:Y:S02]  /*1d20*/  SHF.L.W.U32.HI R22, R22, 0x15, R31 ;  /* 0x0000001516167819 */ /* 0x000fe40000010e1f */
[----:B------:R-:W-:Y:S02]  /*1d30*/  LOP3.LUT R23, R23, R26, R33, 0x96, !PT ;  /* 0x0000001a17177212 */ /* 0x000fe400078e9621 */
[----:B0-----:R-:W-:Y:S02]  /*1d40*/  IADD3 R20, P0, PT, R20, 0x10, RZ ;  /* 0x0000001014147810 */ /* 0x001fe40007f1e0ff */
[----:B------:R-:W-:-:S02]  /*1d50*/  LOP3.LUT R22, R22, R27, R30, 0x96, !PT ;  /* 0x0000001b16167212 */ /* 0x000fc400078e961e */
[----:B------:R-:W-:Y:S01]  /*1d60*/  LOP3.LUT R31, R23, R30, RZ, 0x3c, !PT ;  /* 0x0000001e171f7212 */ /* 0x000fe200078e3cff */
[----:B------:R-:W-:Y:S01]  /*1d70*/  IMAD.X R21, RZ, RZ, R21, P0 ;  /* 0x000000ffff157224 */ /* 0x000fe200000e0615 */
[----:B------:R-:W-:Y:S02]  /*1d80*/  LOP3.LUT R30, R22, R33, RZ, 0x3c, !PT ;  /* 0x00000021161e7212 */ /* 0x000fe400078e3cff */
[----:B------:R-:W-:-:S07]  /*1d90*/  MOV R32, 0x1db0 ;  /* 0x00001db000207802 */ /* 0x000fce0000000f00 */
[----:B-----5:R-:W-:Y:S05]  /*1da0*/  CALL.REL.NOINC `($__internal_0_$__cuda_sm20_rem_u64) ;  /* 0x0000000000bc7944 */ /* 0x020fea0003c00000 */
[----:B------:R-:W0:Y:S02]  /*1db0*/  LDCU.64 UR4, c[0x0][0x388] ;  /* 0x00007100ff0477ac */ /* 0x000e240008000a00 */
[----:B0-----:R-:W-:-:S04]  /*1dc0*/  LEA R22, P0, R23, UR4, 0x2 ;  /* 0x0000000417167c11 */ /* 0x001fc8000f8010ff */
[----:B------:R-:W-:-:S05]  /*1dd0*/  LEA.HI.X R23, R23, UR5, R24, 0x2, P0 ;  /* 0x0000000517177c11 */ /* 0x000fca00080f1418 */
[----:B------:R-:W2:Y:S02]  /*1de0*/  LDG.E R22, desc[UR8][R22.64] ;  /* 0x0000000816167981 */ /* 0x000ea4000c1e1900 */
[----:B--2---:R-:W-:-:S13]  /*1df0*/  ISETP.NE.AND P0, PT, R22, RZ, PT ;  /* 0x000000ff1600720c */ /* 0x004fda0003f05270 */
[----:B------:R-:W-:Y:S05]  /*1e00*/  @!P0 BRA `(.L_x_16) ;  /* 0x0000000000708947 */ /* 0x000fea0003800000 */
[--C-:B------:R-:W-:Y:S01]  /*1e10*/  SHF.R.U64 R21, R31, 0x5, R30.reuse ;  /* 0x000000051f157819 */ /* 0x100fe2000000121e */
[----:B------:R-:W-:Y:S01]  /*1e20*/  VIADD R19, R19, 0x1 ;  /* 0x0000000113137836 */ /* 0x000fe20000000000 */
[--C-:B------:R-:W-:Y:S02]  /*1e30*/  SHF.R.U64 R25, R31, 0x1, R30.reuse ;  /* 0x000000011f197819 */ /* 0x100fe4000000121e */
[-C--:B------:R-:W-:Y:S02]  /*1e40*/  LOP3.LUT R14, R14, R21.reuse, RZ, 0x3c, !PT ;  /* 0x000000150e0e7212 */ /* 0x080fe400078e3cff */
[----:B------:R-:W-:Y:S02]  /*1e50*/  LOP3.LUT R6, R6, R21, RZ, 0x3c, !PT ;  /* 0x0000001506067212 */ /* 0x000fe400078e3cff */
[----:B------:R-:W-:Y:S02]  /*1e60*/  LOP3.LUT R21, R19, 0xff, RZ, 0xc0, !PT ;  /* 0x000000ff13157812 */ /* 0x000fe400078ec0ff */
[----:B------:R-:W-:-:S02]  /*1e70*/  SHF.R.U64 R24, R31, 0x2, R30 ;  /* 0x000000021f187819 */ /* 0x000fc4000000121e */
[----:B------:R-:W-:Y:S02]  /*1e80*/  ISETP.GE.U32.AND P0, PT, R21, R4, PT ;  /* 0x000000041500720c */ /* 0x000fe40003f06070 */
[C-C-:B------:R-:W-:Y:S02]  /*1e90*/  SHF.R.U64 R23, R31.reuse, 0x3, R30.reuse ;  /* 0x000000031f177819 */ /* 0x140fe4000000121e */
[C-C-:B------:R-:W-:Y:S02]  /*1ea0*/  SHF.R.U64 R22, R31.reuse, 0x4, R30.reuse ;  /* 0x000000041f167819 */ /* 0x140fe4000000121e */
[C-C-:B------:R-:W-:Y:S02]  /*1eb0*/  SHF.R.U64 R20, R31.reuse, 0x6, R30.reuse ;  /* 0x000000061f147819 */ /* 0x140fe4000000121e */
[----:B------:R-:W-:Y:S02]  /*1ec0*/  SHF.R.U64 R30, R31, 0x7, R30 ;  /* 0x000000071f1e7819 */ /* 0x000fe4000000121e */
[----:B------:R-:W-:-:S02]  /*1ed0*/  LOP3.LUT R28, R28, R31, RZ, 0x3c, !PT ;  /* 0x0000001f1c1c7212 */ /* 0x000fc400078e3cff */
[----:B------:R-:W-:Y:S02]  /*1ee0*/  LOP3.LUT R11, R11, R31, RZ, 0x3c, !PT ;  /* 0x0000001f0b0b7212 */ /* 0x000fe400078e3cff */
[-C--:B------:R-:W-:Y:S02]  /*1ef0*/  LOP3.LUT R18, R18, R25.reuse, RZ, 0x3c, !PT ;  /* 0x0000001912127212 */ /* 0x080fe400078e3cff */
[----:B------:R-:W-:Y:S02]  /*1f00*/  LOP3.LUT R10, R10, R25, RZ, 0x3c, !PT ;  /* 0x000000190a0a7212 */ /* 0x000fe400078e3cff */
[-C--:B------:R-:W-:Y:S02]  /*1f10*/  LOP3.LUT R17, R17, R24.reuse, RZ, 0x3c, !PT ;  /* 0x0000001811117212 */ /* 0x080fe400078e3cff */
[----:B------:R-:W-:Y:S02]  /*1f20*/  LOP3.LUT R9, R9, R24, RZ, 0x3c, !PT ;  /* 0x0000001809097212 */ /* 0x000fe400078e3cff */
[----:B------:R-:W-:-:S02]  /*1f30*/  LOP3.LUT R16, R16, R23, RZ, 0x3c, !PT ;  /* 0x0000001710107212 */ /* 0x000fc400078e3cff */
[----:B------:R-:W-:Y:S02]  /*1f40*/  LOP3.LUT R8, R8, R23, RZ, 0x3c, !PT ;  /* 0x0000001708087212 */ /* 0x000fe400078e3cff */
[-C--:B------:R-:W-:Y:S02]  /*1f50*/  LOP3.LUT R15, R15, R22.reuse, RZ, 0x3c, !PT ;  /* 0x000000160f0f7212 */ /* 0x080fe400078e3cff */
[----:B------:R-:W-:Y:S02]  /*1f60*/  LOP3.LUT R7, R7, R22, RZ, 0x3c, !PT ;  /* 0x0000001607077212 */ /* 0x000fe400078e3cff */
[-C--:B------:R-:W-:Y:S02]  /*1f70*/  LOP3.LUT R13, R13, R20.reuse, RZ, 0x3c, !PT ;  /* 0x000000140d0d7212 */ /* 0x080fe400078e3cff */
[----:B------:R-:W-:Y:S02]  /*1f80*/  LOP3.LUT R5, R5, R20, RZ, 0x3c, !PT ;  /* 0x0000001405057212 */ /* 0x000fe400078e3cff */
[----:B------:R-:W-:-:S02]  /*1f90*/  LOP3.LUT R12, R12, R30, RZ, 0x3c, !PT ;  /* 0x0000001e0c0c7212 */ /* 0x000fc400078e3cff */
[----:B------:R-:W-:Y:S01]  /*1fa0*/  LOP3.LUT R3, R3, R30, RZ, 0x3c, !PT ;  /* 0x0000001e03037212 */ /* 0x000fe200078e3cff */
[----:B------:R-:W-:Y:S06]  /*1fb0*/  @!P0 BRA `(.L_x_17) ;  /* 0xffffffe800508947 */ /* 0x000fec000383ffff */
[----:B------:R-:W-:Y:S05]  /*1fc0*/  EXIT ;  /* 0x000000000000794d */ /* 0x000fea0003800000 */
.L_x_16:
[----:B------:R-:W0:Y:S01]  /*1fd0*/  S2R R0, SR_LANEID ;  /* 0x0000000000007919 */ /* 0x000e220000000000 */
[----:B------:R-:W-:Y:S02]  /*1fe0*/  VOTEU.ANY UR4, UPT, PT ;  /* 0x0000000000047886 */ /* 0x000fe400038e0100 */
[----:B------:R-:W-:Y:S02]  /*1ff0*/  UPOPC UR6, UR4 ;  /* 0x00000004000672bf */ /* 0x000fe40008000000 */
[----:B------:R-:W-:Y:S02]  /*2000*/  UFLO.U32 UR5, UR4 ;  /* 0x00000004000572bd */ /* 0x000fe400080e0000 */
[----:B------:R-:W-:Y:S01]  /*2010*/  UIMAD.WIDE.U32 UR6, UR6, 0x1, URZ ;  /* 0x00000001060678a5 */ /* 0x000fe2000f8e00ff */
[----:B------:R-:W-:-:S03]  /*2020*/  UMOV UR4, URZ ;  /* 0x000000ff00047c82 */ /* 0x000fc60008000000 */
[----:B------:R-:W-:Y:S02]  /*2030*/  UIADD3 UR4, UPT, UPT, UR7, UR4, URZ ;  /* 0x0000000407047290 */ /* 0x000fe4000fffe0ff */
[----:B------:R-:W-:Y:S02]  /*2040*/  IMAD.U32 R3, RZ, RZ, UR7 ;  /* 0x00000007ff037e24 */ /* 0x000fe4000f8e00ff */
[----:B------:R-:W-:Y:S02]  /*2050*/  IMAD.U32 R2, RZ, RZ, UR6 ;  /* 0x00000006ff027e24 */ /* 0x000fe4000f8e00ff */
[----:B------:R-:W-:Y:S01]  /*2060*/  IMAD.U32 R3, RZ, RZ, UR4 ;  /* 0x00000004ff037e24 */ /* 0x000fe2000f8e00ff */
[----:B0-----:R-:W-:-:S13]  /*2070*/  ISETP.EQ.U32.AND P0, PT, R0, UR5, PT ;  /* 0x0000000500007c0c */ /* 0x001fda000bf02070 */
[----:B------:R-:W-:Y:S01]  /*2080*/  @P0 REDG.E.ADD.64.STRONG.GPU desc[UR8][R20.64+0x10], R2 ;  /* 0x000010021400098e */ /* 0x000fe2000c12e508 */
[----:B------:R-:W-:Y:S05]  /*2090*/  EXIT ;  /* 0x000000000000794d */ /* 0x000fea0003800000 */
        .weak           $__internal_0_$__cuda_sm20_rem_u64
        .type           $__internal_0_$__cuda_sm20_rem_u64,@function
        .size           $__internal_0_$__cuda_sm20_rem_u64,(.L_x_42 - $__internal_0_$__cuda_sm20_rem_u64)
$__internal_0_$__cuda_sm20_rem_u64:
[----:B------:R-:W0:Y:S08]  /*20a0*/  I2F.U64.RP R33, R24 ;  /* 0x0000001800217312 */ /* 0x000e300000309000 */
[----:B0-----:R-:W0:Y:S02]  /*20b0*/  MUFU.RCP R33, R33 ;  /* 0x0000002100217308 */ /* 0x001e240000001000 */
[----:B0-----:R-:W-:-:S06]  /*20c0*/  VIADD R22, R33, 0x1ffffffe ;  /* 0x1ffffffe21167836 */ /* 0x001fcc0000000000 */
[----:B------:R-:W0:Y:S02]  /*20d0*/  F2I.U64.TRUNC R22, R22 ;  /* 0x0000001600167311 */ /* 0x000e24000020d800 */
[----:B0-----:R-:W-:-:S04]  /*20e0*/  IMAD.WIDE.U32 R26, R22, R24, RZ ;  /* 0x00000018161a7225 */ /* 0x001fc800078e00ff */
[----:B------:R-:W-:Y:S01]  /*20f0*/  IMAD R27, R25, R22, R27 ;  /* 0x00000016191b7224 */ /* 0x000fe200078e021b */
[----:B------:R-:W-:-:S03]  /*2100*/  IADD3 R35, P0, PT, RZ, -R26, RZ ;  /* 0x8000001aff237210 */ /* 0x000fc60007f1e0ff */
[----:B------:R-:W-:Y:S02]  /*2110*/  IMAD R27, R24, R23, R27 ;  /* 0x00000017181b7224 */ /* 0x000fe400078e021b */
[----:B------:R-:W-:-:S04]  /*2120*/  IMAD.HI.U32 R26, R22, R35, RZ ;  /* 0x00000023161a7227 */ /* 0x000fc800078e00ff */
[----:B------:R-:W-:Y:S02]  /*2130*/  IMAD.X R37, RZ, RZ, ~R27, P0 ;  /* 0x000000ffff257224 */ /* 0x000fe400000e0e1b */
[----:B------:R-:W-:Y:S02]  /*2140*/  IMAD.MOV.U32 R27, RZ, RZ, R22 ;  /* 0x000000ffff1b7224 */ /* 0x000fe400078e0016 */
[-C--:B------:R-:W-:Y:S02]  /*2150*/  IMAD R33, R23, R37.reuse, RZ ;  /* 0x0000002517217224 */ /* 0x080fe400078e02ff */
[----:B------:R-:W-:-:S04]  /*2160*/  IMAD.WIDE.U32 R26, P0, R22, R37, R26 ;  /* 0x00000025161a7225 */ /* 0x000fc8000780001a */
[----:B------:R-:W-:-:S04]  /*2170*/  IMAD.HI.U32 R37, R23, R37, RZ ;  /* 0x0000002517257227 */ /* 0x000fc800078e00ff */
[----:B------:R-:W-:-:S05]  /*2180*/  IMAD.HI.U32 R26, P1, R23, R35, R26 ;  /* 0x00000023171a7227 */ /* 0x000fca000782001a */
[----:B------:R-:W-:Y:S01]  /*2190*/  IADD3 R27, P2, PT, R33, R26, RZ ;  /* 0x0000001a211b7210 */ /* 0x000fe20007f5e0ff */
[----:B------:R-:W-:-:S04]  /*21a0*/  IMAD.X R26, R37, 0x1, R23, P0 ;  /* 0x00000001251a7824 */ /* 0x000fc800000e0617 */
[----:B------:R-:W-:Y:S01]  /*21b0*/  IMAD.WIDE.U32 R22, R27, R24, RZ ;  /* 0x000000181b167225 */ /* 0x000fe200078e00ff */
[----:B------:R-:W-:-:S03]  /*21c0*/  IADD3.X R33, PT, PT, RZ, RZ, R26, P2, P1 ;  /* 0x000000ffff217210 */ /* 0x000fc600017e241a */
[----:B------:R-:W-:Y:S01]  /*21d0*/  IMAD R23, R25, R27, R23 ;  /* 0x0000001b19177224 */ /* 0x000fe200078e0217 */
[----:B------:R-:W-:-:S03]  /*21e0*/  IADD3 R35, P0, PT, RZ, -R22, RZ ;  /* 0x80000016ff237210 */ /* 0x000fc60007f1e0ff */
[----:B------:R-:W-:Y:S02]  /*21f0*/  IMAD R23, R24, R33, R23 ;  /* 0x0000002118177224 */ /* 0x000fe400078e0217 */
[----:B------:R-:W-:-:S04]  /*2200*/  IMAD.HI.U32 R26, R27, R35, RZ ;  /* 0x000000231b1a7227 */ /* 0x000fc800078e00ff */
[----:B------:R-:W-:Y:S02]  /*2210*/  IMAD.X R22, RZ, RZ, ~R23, P0 ;  /* 0x000000ffff167224 */ /* 0x000fe400000e0e17 */
[----:B------:R-:W-:Y:S02]  /*2220*/  IMAD.MOV.U32 R23, RZ, RZ, RZ ;  /* 0x000000ffff177224 */ /* 0x000fe400078e00ff */
[----:B------:R-:W-:-:S04]  /*2230*/  IMAD.WIDE.U32 R26, P0, R27, R22, R26 ;  /* 0x000000161b1a7225 */ /* 0x000fc8000780001a */
[C---:B------:R-:W-:Y:S02]  /*2240*/  IMAD R34, R33.reuse, R22, RZ ;  /* 0x0000001621227224 */ /* 0x040fe400078e02ff */
[----:B------:R-:W-:-:S04]  /*2250*/  IMAD.HI.U32 R27, P1, R33, R35, R26 ;  /* 0x00000023211b7227 */ /* 0x000fc8000782001a */
[----:B------:R-:W-:Y:S01]  /*2260*/  IMAD.HI.U32 R22, R33, R22, RZ ;  /* 0x0000001621167227 */ /* 0x000fe200078e00ff */
[----:B------:R-:W-:-:S03]  /*2270*/  IADD3 R27, P2, PT, R34, R27, RZ ;  /* 0x0000001b221b7210 */ /* 0x000fc60007f5e0ff */
[----:B------:R-:W-:Y:S02]  /*2280*/  IMAD.X R33, R22, 0x1, R33, P0 ;  /* 0x0000000116217824 */ /* 0x000fe400000e0621 */
[----:B------:R-:W-:-:S03]  /*2290*/  IMAD.HI.U32 R22, R27, R31, RZ ;  /* 0x0000001f1b167227 */ /* 0x000fc600078e00ff */
[----:B------:R-:W-:Y:S01]  /*22a0*/  IADD3.X R33, PT, PT, RZ, RZ, R33, P2, P1 ;  /* 0x000000ffff217210 */ /* 0x000fe200017e2421 */
[----:B------:R-:W-:-:S04]  /*22b0*/  IMAD.WIDE.U32 R22, R27, R30, R22 ;  /* 0x0000001e1b167225 */ /* 0x000fc800078e0016 */
[C---:B------:R-:W-:Y:S02]  /*22c0*/  IMAD R27, R33.reuse, R30, RZ ;  /* 0x0000001e211b7224 */ /* 0x040fe400078e02ff */
[----:B------:R-:W-:-:S04]  /*22d0*/  IMAD.HI.U32 R22, P0, R33, R31, R22 ;  /* 0x0000001f21167227 */ /* 0x000fc80007800016 */
[----:B------:R-:W-:Y:S01]  /*22e0*/  IMAD.HI.U32 R26, R33, R30, RZ ;  /* 0x0000001e211a7227 */ /* 0x000fe200078e00ff */
[----:B------:R-:W-:-:S03]  /*22f0*/  IADD3 R27, P1, PT, R27, R22, RZ ;  /* 0x000000161b1b7210 */ /* 0x000fc60007f3e0ff */
[----:B------:R-:W-:Y:S02]  /*2300*/  IMAD.X R26, RZ, RZ, R26, P0 ;  /* 0x000000ffff1a7224 */ /* 0x000fe400000e061a */
[----:B------:R-:W-:-:S04]  /*2310*/  IMAD.WIDE.U32 R22, R27, R24, RZ ;  /* 0x000000181b167225 */ /* 0x000fc800078e00ff */
[----:B------:R-:W-:Y:S02]  /*2320*/  IMAD.X R33, RZ, RZ, R26, P1 ;  /* 0x000000ffff217224 */ /* 0x000fe400008e061a */
[----:B------:R-:W-:Y:S01]  /*2330*/  IMAD R27, R25, R27, R23 ;  /* 0x0000001b191b7224 */ /* 0x000fe200078e0217 */
[----:B------:R-:W-:-:S03]  /*2340*/  IADD3 R23, P1, PT, -R22, R31, RZ ;  /* 0x0000001f16177210 */ /* 0x000fc60007f3e1ff */
[----:B------:R-:W-:Y:S01]  /*2350*/  IMAD R27, R24, R33, R27 ;  /* 0x00000021181b7224 */ /* 0x000fe200078e021b */
[----:B------:R-:W-:-:S03]  /*2360*/  ISETP.GE.U32.AND P0, PT, R23, R24, PT ;  /* 0x000000181700720c */ /* 0x000fc60003f06070 */
[----:B------:R-:W-:Y:S01]  /*2370*/  IMAD.X R35, R30, 0x1, ~R27, P1 ;  /* 0x000000011e237824 */ /* 0x000fe200008e0e1b */
[----:B------:R-:W-:-:S04]  /*2380*/  IADD3 R27, P1, PT, -R24, R23, RZ ;  /* 0x00000017181b7210 */ /* 0x000fc80007f3e1ff */
[C---:B------:R-:W-:Y:S01]  /*2390*/  ISETP.GE.U32.AND.EX P0, PT, R35.reuse, R25, PT, P0 ;  /* 0x000000192300720c */ /* 0x040fe20003f06100 */
[----:B------:R-:W-:Y:S01]  /*23a0*/  IMAD.X R33, R35, 0x1, ~R25, P1 ;  /* 0x0000000123217824 */ /* 0x000fe200008e0e19 */
[C---:B------:R-:W-:Y:S02]  /*23b0*/  ISETP.NE.U32.AND P1, PT, R24.reuse, RZ, PT ;  /* 0x000000ff1800720c */ /* 0x040fe40003f25070 */
[----:B------:R-:W-:Y:S02]  /*23c0*/  SEL R27, R27, R23, P0 ;  /* 0x000000171b1b7207 */ /* 0x000fe40000000000 */
[----:B------:R-:W-:Y:S02]  /*23d0*/  SEL R33, R33, R35, P0 ;  /* 0x0000002321217207 */ /* 0x000fe40000000000 */
[----:B------:R-:W-:Y:S02]  /*23e0*/  IADD3 R23, P2, PT, -R24, R27, RZ ;  /* 0x0000001b18177210 */ /* 0x000fe40007f5e1ff */
[----:B------:R-:W-:-:S02]  /*23f0*/  ISETP.GE.U32.AND P0, PT, R27, R24, PT ;  /* 0x000000181b00720c */ /* 0x000fc40003f06070 */
[----:B------:R-:W-:Y:S01]  /*2400*/  ISETP.NE.AND.EX P1, PT, R25, RZ, PT, P1 ;  /* 0x000000ff1900720c */ /* 0x000fe20003f25310 */
[C---:B------:R-:W-:Y:S01]  /*2410*/  IMAD.X R24, R33.reuse, 0x1, ~R25, P2 ;  /* 0x0000000121187824 */ /* 0x040fe200010e0e19 */
[----:B------:R-:W-:-:S04]  /*2420*/  ISETP.GE.U32.AND.EX P0, PT, R33, R25, PT, P0 ;  /* 0x000000192100720c */ /* 0x000fc80003f06100 */
[----:B------:R-:W-:Y:S01]  /*2430*/  SEL R24, R24, R33, P0 ;  /* 0x0000002118187207 */ /* 0x000fe20000000000 */
[----:B------:R-:W-:Y:S01]  /*2440*/  IMAD.MOV.U32 R33, RZ, RZ, 0x0 ;  /* 0x00000000ff217424 */ /* 0x000fe200078e00ff */
[----:B------:R-:W-:Y:S02]  /*2450*/  SEL R23, R23, R27, P0 ;  /* 0x0000001b17177207 */ /* 0x000fe40000000000 */
[----:B------:R-:W-:Y:S02]  /*2460*/  SEL R24, R24, 0xffffffff, P1 ;  /* 0xffffffff18187807 */ /* 0x000fe40000800000 */
[----:B------:R-:W-:Y:S01]  /*2470*/  SEL R23, R23, 0xffffffff, P1 ;  /* 0xffffffff17177807 */ /* 0x000fe20000800000 */
[----:B------:R-:W-:Y:S06]  /*2480*/  RET.REL.NODEC R32 `(_Z12missesKernelP16bloom_filter_gpuPjPcPhi) ;  /* 0xffffffd820dc7950 */ /* 0x000fec0003c3ffff */
.L_x_18:
[----:B------:R-:W-:-:S00]  /*2490*/  BRA `(.L_x_18) ;  /* 0xfffffffc00fc7947 */ /* 0x000fc0000383ffff */
[----:B------:R-:W-:-:S00]  /*24a0*/  NOP ;  /* 0x0000000000007918 */ /* 0x000fc00000000000 */
        /* <DEDUP_REMOVED lines=13> */
.L_x_42:


//--------------------- .text._Z15insertionKernelP16bloom_filter_gpuPjPcPhi --------------------------
	.section	.text._Z15insertionKernelP16bloom_filter_gpuPjPcPhi,"ax",@progbits
	.align	128
        .global         _Z15insertionKernelP16bloom_filter_gpuPjPcPhi
        .type           _Z15insertionKernelP16bloom_filter_gpuPjPcPhi,@function
        .size           _Z15insertionKernelP16bloom_filter_gpuPjPcPhi,(.L_x_43 - _Z15insertionKernelP16bloom_filter_gpuPjPcPhi)
        .other          _Z15insertionKernelP16bloom_filter_gpuPjPcPhi,@"STO_CUDA_ENTRY STV_DEFAULT"
_Z15insertionKernelP16bloom_filter_gpuPjPcPhi:
.text._Z15insertionKernelP16bloom_filter_gpuPjPcPhi:
[----:B------:R-:W0:Y:S08]  /*0000*/  LDC R1, c[0x0][0x37c] ;  /* 0x0000df00ff017b82 */ /* 0x000e300000000800 */
[----:B------:R-:W1:Y:S01]  /*0010*/  LDC.64 R34, c[0x0][0x380] ;  /* 0x0000e000ff227b82 */ /* 0x000e620000000a00 */
[----:B------:R-:W1:Y:S01]  /*0020*/  LDCU.64 UR6, c[0x0][0x358] ;  /* 0x00006b00ff0677ac */ /* 0x000e620008000a00 */
[----:B------:R-:W2:Y:S01]  /*0030*/  S2R R0, SR_TID.X ;  /* 0x0000000000007919 */ /* 0x000ea20000002100 */
[----:B0-----:R-:W-:Y:S01]  /*0040*/  VIADD R1, R1, 0xffffffe8 ;  /* 0xffffffe801017836 */ /* 0x001fe20000000000 */
[----:B------:R-:W2:Y:S01]  /*0050*/  S2R R7, SR_CTAID.X ;  /* 0x0000000000077919 */ /* 0x000ea20000002500 */
[----:B------:R-:W2:Y:S01]  /*0060*/  LDCU UR4, c[0x0][0x360] ;  /* 0x00006c00ff0477ac */ /* 0x000ea20008000800 */
[----:B------:R-:W0:Y:S01]  /*0070*/  LDCU UR8, c[0x0][0x3a0] ;  /* 0x00007400ff0877ac */ /* 0x000e220008000800 */
[----:B-1----:R-:W3:Y:S01]  /*0080*/  LDG.E.64 R2, desc[UR6][R34.64+0x10] ;  /* 0x0000100622027981 */ /* 0x002ee2000c1e1b00 */
[----:B------:R-:W-:Y:S01]  /*0090*/  BSSY.RECONVERGENT B0, `(.L_x_19) ;  /* 0x0000010000007945 */ /* 0x000fe20003800200 */
[----:B--2---:R-:W-:Y:S01]  /*00a0*/  IMAD R7, R7, UR4, R0 ;  /* 0x0000000407077c24 */ /* 0x004fe2000f8e0200 */
[----:B---3--:R-:W-:-:S05]  /*00b0*/  IADD3 R2, P0, PT, R2, 0x1f, RZ ;  /* 0x0000001f02027810 */ /* 0x008fca0007f1e0ff */
[----:B------:R-:W-:-:S05]  /*00c0*/  IMAD.X R3, RZ, RZ, R3, P0 ;  /* 0x000000ffff037224 */ /* 0x000fca00000e0603 */
[----:B------:R-:W-:-:S04]  /*00d0*/  SHF.R.U64 R3, R2, 0x5, R3 ;  /* 0x0000000502037819 */ /* 0x000fc80000001203 */
[----:B------:R-:W-:-:S13]  /*00e0*/  ISETP.GE.U32.AND P0, PT, R0, R3, PT ;  /* 0x000000030000720c */ /* 0x000fda0003f06070 */
[----:B0-----:R-:W-:Y:S05]  /*00f0*/  @P0 BRA `(.L_x_20) ;  /* 0x0000000000240947 */ /* 0x001fea0003800000 */
[----:B------:R-:W0:Y:S01]  /*0100*/  S2R R5, SR_CgaCtaId ;  /* 0x0000000000057919 */ /* 0x000e220000008800 */
[----:B------:R-:W-:Y:S01]  /*0110*/  MOV R2, 0x400 ;  /* 0x0000040000027802 */ /* 0x000fe20000000f00 */
[----:B------:R-:W-:-:S03]  /*0120*/  IMAD.MOV.U32 R4, RZ, RZ, R0 ;  /* 0x000000ffff047224 */ /* 0x000fc600078e0000 */
[----:B0-----:R-:W-:-:S07]  /*0130*/  LEA R2, R5, R2, 0x18 ;  /* 0x0000000205027211 */ /* 0x001fce00078ec0ff */
.L_x_21:
[C---:B------:R-:W-:Y:S02]  /*0140*/  IMAD R5, R4.reuse, 0x4, R2 ;  /* 0x0000000404057824 */ /* 0x040fe400078e0202 */
[----:B------:R-:W-:-:S03]  /*0150*/  VIADD R4, R4, UR4 ;  /* 0x0000000404047c36 */ /* 0x000fc60008000000 */
[----:B------:R0:W-:Y:S02]  /*0160*/  STS [R5], RZ ;  /* 0x000000ff05007388 */ /* 0x0001e40000000800 */
[----:B------:R-:W-:-:S13]  /*0170*/  ISETP.GE.U32.AND P0, PT, R4, R3, PT ;  /* 0x000000030400720c */ /* 0x000fda0003f06070 */
[----:B0-----:R-:W-:Y:S05]  /*0180*/  @!P0 BRA `(.L_x_21) ;  /* 0xfffffffc00ec8947 */ /* 0x001fea000383ffff */
.L_x_20:
[----:B------:R-:W-:Y:S05]  /*0190*/  BSYNC.RECONVERGENT B0 ;  /* 0x0000000000007941 */ /* 0x000fea0003800200 */
.L_x_19:
[----:B------:R-:W-:Y:S01]  /*01a0*/  BAR.SYNC.DEFER_BLOCKING 0x0 ;  /* 0x0000000000007b1d */ /* 0x000fe20000010000 */
[----:B------:R-:W-:-:S13]  /*01b0*/  ISETP.GE.U32.AND P0, PT, R7, UR8, PT ;  /* 0x0000000807007c0c */ /* 0x000fda000bf06070 */
[----:B------:R-:W-:Y:S05]  /*01c0*/  @P0 BRA `(.L_x_22) ;  /* 0x0000001c00f00947 */ /* 0x000fea0003800000 */
[----:B------:R-:W0:Y:S01]  /*01d0*/  LDCU.64 UR4, c[0x0][0x390] ;  /* 0x00007200ff0477ac */ /* 0x000e220008000a00 */
[----:B------:R-:W-:-:S05]  /*01e0*/  VIADD R2, R7, UR8 ;  /* 0x0000000807027c36 */ /* 0x000fca0008000000 */
[C---:B0-----:R-:W-:Y:S01]  /*01f0*/  IADD3 R8, P1, PT, R2.reuse, UR4, RZ ;  /* 0x0000000402087c10 */ /* 0x041fe2000ff3e0ff */
[----:B------:R-:W-:Y:S01]  /*0200*/  VIADD R2, R2, UR8 ;  /* 0x0000000802027c36 */ /* 0x000fe20008000000 */
[----:B------:R-:W-:-:S03]  /*0210*/  IADD3 R4, P0, PT, R7, UR4, RZ ;  /* 0x0000000407047c10 */ /* 0x000fc6000ff1e0ff */
[C---:B------:R-:W-:Y:S02]  /*0220*/  VIADD R10, R2.reuse, UR8 ;  /* 0x00000008020a7c36 */ /* 0x040fe40008000000 */
[----:B------:R-:W-:Y:S01]  /*0230*/  IMAD.X R5, RZ, RZ, UR5, P0 ;  /* 0x00000005ff057e24 */ /* 0x000fe200080e06ff */
[----:B------:R-:W-:Y:S01]  /*0240*/  IADD3 R14, P0, PT, R2, UR4, RZ ;  /* 0x00000004020e7c10 */ /* 0x000fe2000ff1e0ff */
[----:B------:R-:W-:Y:S02]  /*0250*/  VIADD R2, R10, UR8 ;  /* 0x000000080a027c36 */ /* 0x000fe40008000000 */
[----:B------:R-:W-:Y:S01]  /*0260*/  IMAD.X R9, RZ, RZ, UR5, P1 ;  /* 0x00000005ff097e24 */ /* 0x000fe200088e06ff */
[----:B------:R-:W2:Y:S01]  /*0270*/  LDG.E.U8 R4, desc[UR6][R4.64] ;  /* 0x0000000604047981 */ /* 0x000ea2000c1e1100 */
[----:B------:R-:W-:Y:S01]  /*0280*/  IMAD.X R15, RZ, RZ, UR5, P0 ;  /* 0x00000005ff0f7e24 */ /* 0x000fe200080e06ff */
[C---:B------:R-:W-:Y:S01]  /*0290*/  IADD3 R12, P0, PT, R2.reuse, UR4, RZ ;  /* 0x00000004020c7c10 */ /* 0x040fe2000ff1e0ff */
[----:B------:R-:W-:Y:S01]  /*02a0*/  VIADD R2, R2, UR8 ;  /* 0x0000000802027c36 */ /* 0x000fe20008000000 */
[----:B------:R-:W-:Y:S01]  /*02b0*/  IADD3 R10, P1, PT, R10, UR4, RZ ;  /* 0x000000040a0a7c10 */ /* 0x000fe2000ff3e0ff */
[----:B------:R-:W3:Y:S02]  /*02c0*/  LDG.E.U8 R8, desc[UR6][R8.64] ;  /* 0x0000000608087981 */ /* 0x000ee4000c1e1100 */
[----:B------:R-:W-:Y:S01]  /*02d0*/  IMAD.X R13, RZ, RZ, UR5, P0 ;  /* 0x00000005ff0d7e24 */ /* 0x000fe200080e06ff */
[C---:B------:R-:W-:Y:S01]  /*02e0*/  IADD3 R24, P0, PT, R2.reuse, UR4, RZ ;  /* 0x0000000402187c10 */ /* 0x040fe2000ff1e0ff */
[----:B------:R-:W-:Y:S01]  /*02f0*/  VIADD R2, R2, UR8 ;  /* 0x0000000802027c36 */ /* 0x000fe20008000000 */
[----:B------:R0:W4:Y:S01]  /*0300*/  LDG.E.U8 R6, desc[UR6][R14.64] ;  /* 0x000000060e067981 */ /* 0x000122000c1e1100 */
[----:B------:R-:W-:-:S02]  /*0310*/  IMAD.X R11, RZ, RZ, UR5, P1 ;  /* 0x00000005ff0b7e24 */ /* 0x000fc400088e06ff */
[C---:B------:R-:W-:Y:S01]  /*0320*/  VIADD R20, R2.reuse, UR8 ;  /* 0x0000000802147c36 */ /* 0x040fe20008000000 */
[----:B------:R-:W5:Y:S01]  /*0330*/  LDG.E.U8 R12, desc[UR6][R12.64] ;  /* 0x000000060c0c7981 */ /* 0x000f62000c1e1100 */
[----:B------:R-:W-:Y:S01]  /*0340*/  IMAD.X R25, RZ, RZ, UR5, P0 ;  /* 0x00000005ff197e24 */ /* 0x000fe200080e06ff */
[----:B------:R-:W-:Y:S01]  /*0350*/  IADD3 R22, P0, PT, R2, UR4, RZ ;  /* 0x0000000402167c10 */ /* 0x000fe2000ff1e0ff */
[----:B------:R-:W-:Y:S01]  /*0360*/  VIADD R2, R20, UR8 ;  /* 0x0000000814027c36 */ /* 0x000fe20008000000 */
[----:B------:R-:W5:Y:S03]  /*0370*/  LDG.E.U8 R10, desc[UR6][R10.64] ;  /* 0x000000060a0a7981 */ /* 0x000f66000c1e1100 */
[----:B------:R-:W-:Y:S01]  /*0380*/  IMAD.X R23, RZ, RZ, UR5, P0 ;  /* 0x00000005ff177e24 */ /* 0x000fe200080e06ff */
[C---:B------:R-:W-:Y:S01]  /*0390*/  IADD3 R18, P0, PT, R2.reuse, UR4, RZ ;  /* 0x0000000402127c10 */ /* 0x040fe2000ff1e0ff */
[----:B------:R-:W-:Y:S01]  /*03a0*/  VIADD R2, R2, UR8 ;  /* 0x0000000802027c36 */ /* 0x000fe20008000000 */
[----:B------:R-:W-:Y:S01]  /*03b0*/  IADD3 R20, P1, PT, R20, UR4, RZ ;  /* 0x0000000414147c10 */ /* 0x000fe2000ff3e0ff */
[----:B------:R-:W5:Y:S02]  /*03c0*/  LDG.E.U8 R24, desc[UR6][R24.64] ;  /* 0x0000000618187981 */ /* 0x000f64000c1e1100 */
[----:B------:R-:W-:Y:S01]  /*03d0*/  IMAD.X R19, RZ, RZ, UR5, P0 ;  /* 0x00000005ff137e24 */ /* 0x000fe200080e06ff */
[C---:B------:R-:W-:Y:S01]  /*03e0*/  IADD3 R16, P0, PT, R2.reuse, UR4, RZ ;  /* 0x0000000402107c10 */ /* 0x040fe2000ff1e0ff */
[----:B------:R-:W-:Y:S01]  /*03f0*/  VIADD R2, R2, UR8 ;  /* 0x0000000802027c36 */ /* 0x000fe20008000000 */
[----:B------:R-:W5:Y:S03]  /*0400*/  LDG.E.U8 R22, desc[UR6][R22.64] ;  /* 0x0000000616167981 */ /* 0x000f66000c1e1100 */
[C---:B------:R-:W-:Y:S01]  /*0410*/  VIADD R26, R2.reuse, UR8 ;  /* 0x00000008021a7c36 */ /* 0x040fe20008000000 */
[----:B------:R-:W5:Y:S01]  /*0420*/  LDG.E.U8 R18, desc[UR6][R18.64] ;  /* 0x0000000612127981 */ /* 0x000f62000c1e1100 */
[----:B------:R-:W-:Y:S01]  /*0430*/  IMAD.X R17, RZ, RZ, UR5, P0 ;  /* 0x00000005ff117e24 */ /* 0x000fe200080e06ff */
[----:B0-----:R-:W-:Y:S01]  /*0440*/  IADD3 R14, P0, PT, R2, UR4, RZ ;  /* 0x00000004020e7c10 */ /* 0x001fe2000ff1e0ff */
[----:B------:R-:W-:-:S02]  /*0450*/  VIADD R2, R26, UR8 ;  /* 0x000000081a027c36 */ /* 0x000fc40008000000 */
[----:B------:R-:W-:Y:S01]  /*0460*/  IMAD.X R21, RZ, RZ, UR5, P1 ;  /* 0x00000005ff157e24 */ /* 0x000fe200088e06ff */
[----:B------:R-:W5:Y:S01]  /*0470*/  LDG.E.U8 R16, desc[UR6][R16.64] ;  /* 0x0000000610107981 */ /* 0x000f62000c1e1100 */
        /* <DEDUP_REMOVED lines=12> */
[----:B------:R-:W-:Y:S01]  /*0540*/  IADD3 R32, P0, PT, R2, UR4, RZ ;  /* 0x0000000402207c10 */ /* 0x000fe2000ff1e0ff */
        /* <DEDUP_REMOVED lines=8> */
[C---:B------:R-:W-:Y:S02]  /*05d0*/  VIADD R38, R2.reuse, UR8 ;  /* 0x0000000802267c36 */ /* 0x040fe40008000000 */
[----:B------:R-:W-:Y:S01]  /*05e0*/  IMAD.X R41, RZ, RZ, UR5, P0 ;  /* 0x00000005ff297e24 */ /* 0x000fe200080e06ff */
[----:B------:R-:W-:Y:S01]  /*05f0*/  IADD3 R36, P0, PT, R2, UR4, RZ ;  /* 0x0000000402247c10 */ /* 0x000fe2000ff1e0ff */
[C---:B------:R-:W-:Y:S01]  /*0600*/  VIADD R2, R38.reuse, UR8 ;  /* 0x0000000826027c36 */ /* 0x040fe20008000000 */
[----:B------:R-:W5:Y:S01]  /*0610*/  LDG.E.U8 R32, desc[UR6][R32.64] ;  /* 0x0000000620207981 */ /* 0x000f62000c1e1100 */
[----:B------:R-:W-:Y:S01]  /*0620*/  IMAD.X R45, RZ, RZ, UR5, P1 ;  /* 0x00000005ff2d7e24 */ /* 0x000fe200088e06ff */
[----:B------:R-:W-:Y:S01]  /*0630*/  IADD3 R38, P1, PT, R38, UR4, RZ ;  /* 0x0000000426267c10 */ /* 0x000fe2000ff3e0ff */
[----:B------:R-:W-:Y:S01]  /*0640*/  VIADD R42, R2, UR8 ;  /* 0x00000008022a7c36 */ /* 0x000fe20008000000 */
[----:B------:R0:W5:Y:S01]  /*0650*/  LDG.E.U8 R5, desc[UR6][R40.64] ;  /* 0x0000000628057981 */ /* 0x000162000c1e1100 */
[----:B------:R-:W-:-:S02]  /*0660*/  IMAD.X R37, RZ, RZ, UR5, P0 ;  /* 0x00000005ff257e24 */ /* 0x000fc400080e06ff */
[----:B------:R-:W-:Y:S01]  /*0670*/  IMAD.X R39, RZ, RZ, UR5, P1 ;  /* 0x00000005ff277e24 */ /* 0x000fe200088e06ff */
[----:B------:R-:W-:Y:S01]  /*0680*/  IADD3 R42, P1, PT, R42, UR4, RZ ;  /* 0x000000042a2a7c10 */ /* 0x000fe2000ff3e0ff */
[----:B------:R-:W5:Y:S01]  /*0690*/  LDG.E.U8 R44, desc[UR6][R44.64] ;  /* 0x000000062c2c7981 */ /* 0x000f62000c1e1100 */
[----:B0-----:R-:W-:-:S03]  /*06a0*/  IADD3 R40, P0, PT, R2, UR4, RZ ;  /* 0x0000000402287c10 */ /* 0x001fc6000ff1e0ff */
[----:B------:R-:W-:Y:S01]  /*06b0*/  IMAD.X R43, RZ, RZ, UR5, P1 ;  /* 0x00000005ff2b7e24 */ /* 0x000fe200088e06ff */
[----:B------:R-:W5:Y:S01]  /*06c0*/  LDG.E.U8 R36, desc[UR6][R36.64] ;  /* 0x0000000624247981 */ /* 0x000f62000c1e1100 */
[----:B------:R-:W-:-:S03]  /*06d0*/  IMAD.X R41, RZ, RZ, UR5, P0 ;  /* 0x00000005ff297e24 */ /* 0x000fc600080e06ff */
[----:B------:R-:W5:Y:S04]  /*06e0*/  LDG.E.U8 R38, desc[UR6][R38.64] ;  /* 0x0000000626267981 */ /* 0x000f68000c1e1100 */
[----:B------:R-:W5:Y:S04]  /*06f0*/  LDG.E.U8 R40, desc[UR6][R40.64] ;  /* 0x0000000628287981 */ /* 0x000f68000c1e1100 */
[----:B------:R-:W5:Y:S04]  /*0700*/  LDG.E.U8 R42, desc[UR6][R42.64] ;  /* 0x000000062a2a7981 */ /* 0x000f68000c1e1100 */
[----:B------:R-:W5:Y:S04]  /*0710*/  LDG.E.U8 R2, desc[UR6][R34.64] ;  /* 0x0000000622027981 */ /* 0x000f68000c1e1100 */
[----:B--2---:R0:W-:Y:S04]  /*0720*/  STL.U8 [R1], R4 ;  /* 0x0000000401007387 */ /* 0x0041e80000100000 */
[----:B---3--:R0:W-:Y:S04]  /*0730*/  STL.U8 [R1+0x1], R8 ;  /* 0x0000010801007387 */ /* 0x0081e80000100000 */
[----:B----4-:R0:W-:Y:S04]  /*0740*/  STL.U8 [R1+0x2], R6 ;  /* 0x0000020601007387 */ /* 0x0101e80000100000 */
[----:B-----5:R0:W-:Y:S04]  /*0750*/  STL.U8 [R1+0x4], R12 ;  /* 0x0000040c01007387 */ /* 0x0201e80000100000 */
        /* <DEDUP_REMOVED lines=16> */
[----:B------:R0:W-:Y:S01]  /*0860*/  STL.U8 [R1+0x14], R42 ;  /* 0x0000142a01007387 */ /* 0x0001e20000100000 */
[----:B------:R-:W-:-:S13]  /*0870*/  ISETP.NE.AND P0, PT, R2, RZ, PT ;  /* 0x000000ff0200720c */ /* 0x000fda0003f05270 */
[----:B0-----:R-:W-:Y:S05]  /*0880*/  @!P0 BRA `(.L_x_22) ;  /* 0x0000001800408947 */ /* 0x001fea0003800000 */
[----:B------:R-:W0:Y:S01]  /*0890*/  LDCU.64 UR4, c[0x0][0x398] ;  /* 0x00007300ff0477ac */ /* 0x000e220008000a00 */
[----:B------:R-:W-:Y:S01]  /*08a0*/  IMAD.MOV.U32 R33, RZ, RZ, 0x1 ;  /* 0x00000001ff217424 */ /* 0x000fe200078e00ff */
[----:B------:R-:W-:Y:S02]  /*08b0*/  PRMT R5, RZ, 0x7610, R5 ;  /* 0x00007610ff057816 */ /* 0x000fe40000000005 */
[----:B------:R-:W-:Y:S02]  /*08c0*/  PRMT R6, RZ, 0x7610, R6 ;  /* 0x00007610ff067816 */ /* 0x000fe40000000006 */
[----:B------:R-:W-:Y:S02]  /*08d0*/  PRMT R8, RZ, 0x7610, R8 ;  /* 0x00007610ff087816 */ /* 0x000fe40000000008 */
[----:B0-----:R-:W-:-:S05]  /*08e0*/  IADD3 R14, P0, PT, R7, UR4, RZ ;  /* 0x00000004070e7c10 */ /* 0x001fca000ff1e0ff */
[----:B------:R-:W-:Y:S01]  /*08f0*/  IMAD.X R15, RZ, RZ, UR5, P0 ;  /* 0x00000005ff0f7e24 */ /* 0x000fe200080e06ff */
[----:B------:R-:W-:Y:S02]  /*0900*/  PRMT R7, RZ, 0x7610, R7 ;  /* 0x00007610ff077816 */ /* 0x000fe40000000007 */
[----:B------:R-:W-:Y:S02]  /*0910*/  PRMT R9, RZ, 0x7610, R9 ;  /* 0x00007610ff097816 */ /* 0x000fe40000000009 */
[----:B------:R0:W5:Y:S01]  /*0920*/  LDG.E.U8 R4, desc[UR6][R14.64] ;  /* 0x000000060e047981 */ /* 0x000162000c1e1100 */
[----:B------:R-:W-:Y:S02]  /*0930*/  PRMT R10, RZ, 0x7610, R10 ;  /* 0x00007610ff0a7816 */ /* 0x000fe4000000000a */
[----:B------:R-:W-:Y:S02]  /*0940*/  PRMT R11, RZ, 0x7610, R11 ;  /* 0x00007610ff0b7816 */ /* 0x000fe4000000000b */
[----:B------:R-:W-:-:S02]  /*0950*/  PRMT R12, RZ, 0x7610, R12 ;  /* 0x00007610ff0c7816 */ /* 0x000fc4000000000c */
[----:B------:R-:W-:Y:S02]  /*0960*/  PRMT R13, RZ, 0x7610, R13 ;  /* 0x00007610ff0d7816 */ /* 0x000fe4000000000d */
[----:B------:R-:W-:Y:S02]  /*0970*/  PRMT R16, RZ, 0x7610, R16 ;  /* 0x00007610ff107816 */ /* 0x000fe40000000010 */
[----:B0-----:R-:W-:Y:S02]  /*0980*/  PRMT R14, RZ, 0x7610, R14 ;  /* 0x00007610ff0e7816 */ /* 0x001fe4000000000e */
[----:B------:R-:W-:Y:S02]  /*0990*/  PRMT R15, RZ, 0x7610, R15 ;  /* 0x00007610ff0f7816 */ /* 0x000fe4000000000f */
[----:B------:R-:W-:Y:S02]  /*09a0*/  PRMT R17, RZ, 0x7610, R17 ;  /* 0x00007610ff117816 */ /* 0x000fe40000000011 */
[----:B------:R-:W-:-:S02]  /*09b0*/  PRMT R30, RZ, 0x7610, R30 ;  /* 0x00007610ff1e7816 */ /* 0x000fc4000000001e */
[----:B------:R-:W-:Y:S02]  /*09c0*/  PRMT R31, RZ, 0x7610, R31 ;  /* 0x00007610ff1f7816 */ /* 0x000fe4000000001f */
[----:B------:R-:W-:-:S07]  /*09d0*/  PRMT R32, RZ, 0x7610, R32 ;  /* 0x00007610ff207816 */ /* 0x000fce0000000020 */
.L_x_39:
[----:B------:R-:W-:Y:S01]  /*09e0*/  LOP3.LUT R18, R31, 0xff, RZ, 0xc0, !PT ;  /* 0x000000ff1f127812 */ /* 0x000fe200078ec0ff */
[----:B------:R-:W-:Y:S05]  /*09f0*/  YIELD ;  /* 0x0000000000007946 */ /* 0x000fea0003800000 */
[----:B------:R-:W-:Y:S01]  /*0a00*/  LOP3.LUT R20, R30, 0xff, RZ, 0xc0, !PT ;  /* 0x000000ff1e147812 */ /* 0x000fe200078ec0ff */
[----:B------:R-:W-:Y:S01]  /*0a10*/  IMAD.WIDE.U32 R18, R18, 0x100, RZ ;  /* 0x0000010012127825 */ /* 0x000fe200078e00ff */
[----:B------:R-:W-:Y:S01]  /*0a20*/  LOP3.LUT R22, R17, 0xff, RZ, 0xc0, !PT ;  /* 0x000000ff11167812 */ /* 0x000fe200078ec0ff */
[----:B------:R-:W-:Y:S01]  /*0a30*/  BSSY.RECONVERGENT B0, `(.L_x_23) ;  /* 0x000007a000007945 */ /* 0x000fe20003800200 */
[----:B------:R-:W-:Y:S01]  /*0a40*/  LOP3.LUT R24, R11, 0xff, RZ, 0xc0, !PT ;  /* 0x000000ff0b187812 */ /* 0x000fe200078ec0ff */
[----:B------:R-:W-:Y:S01]  /*0a50*/  IMAD.WIDE.U32 R20, R20, 0x10000, RZ ;  /* 0x0001000014147825 */ /* 0x000fe200078e00ff */
[----:B------:R-:W-:-:S02]  /*0a60*/  LOP3.LUT R26, R10, 0xff, RZ, 0xc0, !PT ;  /* 0x000000ff0a1a7812 */ /* 0x000fc400078ec0ff */
[----:B------:R-:W-:Y:S01]  /*0a70*/  LOP3.LUT R28, R9, 0xff, RZ, 0xc0, !PT ;  /* 0x000000ff091c7812 */ /* 0x000fe200078ec0ff */
[----:B------:R-:W-:Y:S01]  /*0a80*/  IMAD.WIDE.U32 R22, R22, 0x1000000, RZ ;  /* 0x0100000016167825 */ /* 0x000fe200078e00ff */
[----:B-----5:R-:W-:-:S03]  /*0a90*/  LOP3.LUT P0, RZ, R4, 0xf8, RZ, 0xc0, !PT ;  /* 0x000000f804ff7812 */ /* 0x020fc6000780c0ff */
[----:B------:R-:W-:Y:S01]  /*0aa0*/  IMAD.WIDE.U32 R24, R24, 0x100, RZ ;  /* 0x0000010018187825 */ /* 0x000fe200078e00ff */
[----:B------:R-:W-:Y:S02]  /*0ab0*/  LOP3.LUT R35, R23, R19, R21, 0xfe, !PT ;  /* 0x0000001317237212 */ /* 0x000fe400078efe15 */
[----:B------:R-:W-:Y:S01]  /*0ac0*/  PRMT R21, R15, 0x7104, RZ ;  /* 0x000071040f157816 */ /* 0x000fe200000000ff */
[----:B------:R-:W-:Y:S01]  /*0ad0*/  IMAD.WIDE.U32 R26, R26, 0x10000, RZ ;  /* 0x000100001a1a7825 */ /* 0x000fe200078e00ff */
[----:B------:R-:W-:Y:S02]  /*0ae0*/  PRMT R23, R7, 0x7104, RZ ;  /* 0x0000710407177816 */ /* 0x000fe400000000ff */
[----:B------:R-:W-:Y:S01]  /*0af0*/  LOP3.LUT R36, R35, 0xff, R16, 0xf8, !PT ;  /* 0x000000ff23247812 */ /* 0x000fe200078ef810 */
[----:B------:R-:W-:-:S05]  /*0b00*/  IMAD.WIDE.U32 R28, R28, 0x1000000, RZ ;  /* 0x010000001c1c7825 */ /* 0x000fca00078e00ff */
[----:B------:R-:W-:Y:S02]  /*0b10*/  LOP3.LUT R19, R29, R25, R27, 0xfe, !PT ;  /* 0x000000191d137212 */ /* 0x000fe400078efe1b */
[----:B------:R-:W-:Y:S02]  /*0b20*/  LOP3.LUT R25, R24, 0xff, R12, 0xf8, !PT ;  /* 0x000000ff18197812 */ /* 0x000fe400078ef80c */
[----:B------:R-:W-:Y:S02]  /*0b30*/  LOP3.LUT R34, R19, 0xff, R8, 0xf8, !PT ;  /* 0x000000ff13227812 */ /* 0x000fe400078ef808 */
[----:B------:R-:W-:Y:S02]  /*0b40*/  LOP3.LUT R27, R36, 0xff00, R21, 0xf8, !PT ;  /* 0x0000ff00241b7812 */ /* 0x000fe400078ef815 */
[----:B------:R-:W-:Y:S01]  /*0b50*/  LOP3.LUT R34, R34, 0xff00, R23, 0xf8, !PT ;  /* 0x0000ff0022227812 */ /* 0x000fe200078ef817 */
[----:B------:R-:W-:Y:S01]  /*0b60*/  IMAD.U32 R23, R6, 0x10000, RZ ;  /* 0x0001000006177824 */ /* 0x000fe200078e00ff */
[----:B------:R-:W-:-:S02]  /*0b70*/  LOP3.LUT R24, R5, 0xffff, RZ, 0xc0, !PT ;  /* 0x0000ffff05187812 */ /* 0x000fc400078ec0ff */
[----:B------:R-:W-:Y:S01]  /*0b80*/  LOP3.LUT R19, R18, 0xff, R33, 0xf8, !PT ;  /* 0x000000ff12137812 */ /* 0x000fe200078ef821 */
[----:B------:R-:W-:Y:S01]  /*0b90*/  IMAD.U32 R18, R14, 0x10000, RZ ;  /* 0x000100000e127824 */ /* 0x000fe200078e00ff */
[----:B------:R-:W-:Y:S01]  /*0ba0*/  LOP3.LUT R21, R13, 0xffff, RZ, 0xc0, !PT ;  /* 0x0000ffff0d157812 */ /* 0x000fe200078ec0ff */
[----:B------:R-:W-:Y:S01]  /*0bb0*/  IMAD.SHL.U32 R24, R24, 0x1000000, RZ ;  /* 0x0100000018187824 */ /* 0x000fe200078e00ff */
[----:B------:R-:W-:Y:S02]  /*0bc0*/  LOP3.LUT R23, R34, 0xff0000, R23, 0xf8, !PT ;  /* 0x00ff000022177812 */ /* 0x000fe400078ef817 */
[----:B------:R-:W-:Y:S01]  /*0bd0*/  LOP3.LUT R18, R27, 0xff0000, R18, 0xf8, !PT ;  /* 0x00ff00001b127812 */ /* 0x000fe200078ef812 */
[----:B------:R-:W-:Y:S01]  /*0be0*/  IMAD.SHL.U32 R21, R21, 0x1000000, RZ ;  /* 0x0100000015157824 */ /* 0x000fe200078e00ff */
[----:B------:R-:W-:Y:S02]  /*0bf0*/  LOP3.LUT R25, R28, R25, R26, 0xfe, !PT ;  /* 0x000000191c197212 */ /* 0x000fe400078efe1a */
[----:B------:R-:W-:-:S02]  /*0c00*/  LOP3.LUT R24, R23, R24, RZ, 0xfc, !PT ;  /* 0x0000001817187212 */ /* 0x000fc400078efcff */
[----:B------:R-:W-:Y:S02]  /*0c10*/  LOP3.LUT R19, R22, R19, R20, 0xfe, !PT ;  /* 0x0000001316137212 */ /* 0x000fe400078efe14 */
[----:B------:R-:W-:Y:S02]  /*0c20*/  LOP3.LUT R21, R18, R21, RZ, 0xfc, !PT ;  /* 0x0000001512157212 */ /* 0x000fe400078efcff */
[C---:B------:R-:W-:Y:S02]  /*0c30*/  LOP3.LUT R35, R25.reuse, 0x79746573, RZ, 0x3c, !PT ;  /* 0x7974657319237812 */ /* 0x040fe400078e3cff */
[----:B------:R-:W-:Y:S02]  /*0c40*/  LOP3.LUT R34, R25, 0x6e646f6d, RZ, 0x3c, !PT ;  /* 0x6e646f6d19227812 */ /* 0x000fe400078e3cff */
[C---:B------:R-:W-:Y:S02]  /*0c50*/  LOP3.LUT R26, R24.reuse, 0x74656462, RZ, 0x3c, !PT ;  /* 0x74656462181a7812 */ /* 0x040fe400078e3cff */
[----:B------:R-:W-:-:S02]  /*0c60*/  LOP3.LUT R27, R24, 0x646f7261, RZ, 0x3c, !PT ;  /* 0x646f7261181b7812 */ /* 0x000fc400078e3cff */
[C---:B------:R-:W-:Y:S02]  /*0c70*/  LOP3.LUT R29, R19.reuse, 0x6e657261, RZ, 0x3c, !PT ;  /* 0x6e657261131d7812 */ /* 0x040fe400078e3cff */
[----:B------:R-:W-:Y:S02]  /*0c80*/  LOP3.LUT R28, R19, 0x70736575, RZ, 0x3c, !PT ;  /* 0x70736575131c7812 */ /* 0x000fe400078e3cff */
[C---:B------:R-:W-:Y:S02]  /*0c90*/  LOP3.LUT R25, R21.reuse, 0x6c796765, RZ, 0x3c, !PT ;  /* 0x6c79676515197812 */ /* 0x040fe400078e3cff */
[----:B------:R-:W-:Y:S01]  /*0ca0*/  LOP3.LUT R24, R21, 0x736f6d65, RZ, 0x3c, !PT ;  /* 0x736f6d6515187812 */ /* 0x000fe200078e3cff */
[----:B------:R-:W-:Y:S06]  /*0cb0*/  @!P0 BRA `(.L_x_24) ;  /* 0x0000000400448947 */ /* 0x000fec0003800000 */
[----:B------:R-:W-:Y:S02]  /*0cc0*/  IMAD.MOV.U32 R36, RZ, RZ, R1 ;  /* 0x000000ffff247224 */ /* 0x000fe400078e0001 */
[----:B------:R-:W-:-:S07]  /*0cd0*/  IMAD.MOV.U32 R37, RZ, RZ, RZ ;  /* 0x000000ffff257224 */ /* 0x000fce00078e00ff */
.L_x_25:
[----:B------:R-:W2:Y:S04]  /*0ce0*/  LDL.U8 R22, [R36+0x1] ;  /* 0x0000010024167983 */ /* 0x000ea80000100000 */
[----:B------:R-:W3:Y:S04]  /*0cf0*/  LDL.U8 R20, [R36+0x2] ;  /* 0x0000020024147983 */ /* 0x000ee80000100000 */
[----:B------:R-:W4:Y:S04]  /*0d00*/  LDL.U8 R18, [R36+0x3] ;  /* 0x0000030024127983 */ /* 0x000f280000100000 */
[----:B------:R-:W5:Y:S04]  /*0d10*/  LDL.U8 R43, [R36] ;  /* 0x00000000242b7983 */ /* 0x000f680000100000 */
[----:B------:R-:W5:Y:S04]  /*0d20*/  LDL.U8 R38, [R36+0x5] ;  /* 0x0000050024267983 */ /* 0x000f680000100000 */
[----:B------:R-:W5:Y:S04]  /*0d30*/  LDL.U8 R39, [R36+0x4] ;  /* 0x0000040024277983 */ /* 0x000f680000100000 */
[----:B------:R-:W5:Y:S04]  /*0d40*/  LDL.U8 R40, [R36+0x6] ;  /* 0x0000060024287983 */ /* 0x000f680000100000 */
[----:B------:R0:W5:Y:S01]  /*0d50*/  LDL.U8 R41, [R36+0x7] ;  /* 0x0000070024297983 */ /* 0x0001620000100000 */
[----:B------:R-:W-:-:S05]  /*0d60*/  IADD3 R28, P0, PT, R28, R34, RZ ;  /* 0x000000221c1c7210 */ /* 0x000fca0007f1e0ff */
[----:B------:R-:W-:Y:S01]  /*0d70*/  IMAD.X R24, R24, 0x1, R27, P0 ;  /* 0x0000000118187824 */ /* 0x000fe200000e061b */
[----:B0-----:R-:W-:-:S05]  /*0d80*/  IADD3 R36, P1, PT, R36, 0x8, RZ ;  /* 0x0000000824247810 */ /* 0x001fca0007f3e0ff */
[----:B------:R-:W-:Y:S02]  /*0d90*/  IMAD.X R37, RZ, RZ, R37, P1 ;  /* 0x000000ffff257224 */ /* 0x000fe400008e0625 */
[----:B--2---:R-:W-:-:S04]  /*0da0*/  IMAD.WIDE.U32 R22, R22, 0x100, RZ ;  /* 0x0000010016167825 */ /* 0x004fc800078e00ff */
[----:B---3--:R-:W-:-:S04]  /*0db0*/  IMAD.WIDE.U32 R20, R20, 0x10000, RZ ;  /* 0x0001000014147825 */ /* 0x008fc800078e00ff */
[----:B----4-:R-:W-:Y:S01]  /*0dc0*/  IMAD.WIDE.U32 R18, R18, 0x1000000, RZ ;  /* 0x0100000012127825 */ /* 0x010fe200078e00ff */
[----:B-----5:R-:W-:-:S04]  /*0dd0*/  LOP3.LUT R43, R20, R22, R43, 0xfe, !PT ;  /* 0x00000016142b7212 */ /* 0x020fc800078efe2b */
[----:B------:R-:W-:Y:S01]  /*0de0*/  LOP3.LUT R20, R19, R23, R21, 0xfe, !PT ;  /* 0x0000001713147212 */ /* 0x000fe200078efe15 */
[----:B------:R-:W-:Y:S01]  /*0df0*/  IMAD.SHL.U32 R38, R38, 0x100, RZ ;  /* 0x0000010026267824 */ /* 0x000fe200078e00ff */
[----:B------:R-:W-:Y:S02]  /*0e00*/  SHF.L.W.U32.HI R21, R34, 0xd, R27 ;  /* 0x0000000d22157819 */ /* 0x000fe40000010e1b */
[----:B------:R-:W-:Y:S02]  /*0e10*/  SHF.L.W.U32.HI R23, R27, 0xd, R34 ;  /* 0x0000000d1b177819 */ /* 0x000fe40000010e22 */
[----:B------:R-:W-:Y:S02]  /*0e20*/  LOP3.LUT R38, R38, R20, R39, 0xfe, !PT ;  /* 0x0000001426267212 */ /* 0x000fe400078efe27 */
[----:B------:R-:W-:Y:S01]  /*0e30*/  LOP3.LUT R20, R43, R18, RZ, 0xfc, !PT ;  /* 0x000000122b147212 */ /* 0x000fe200078efcff */
[----:B------:R-:W-:Y:S01]  /*0e40*/  IMAD.U32 R19, R40, 0x10000, RZ ;  /* 0x0001000028137824 */ /* 0x000fe200078e00ff */
[----:B------:R-:W-:-:S02]  /*0e50*/  LOP3.LUT R18, R4, 0xf8, RZ, 0xc0, !PT ;  /* 0x000000f804127812 */ /* 0x000fc400078ec0ff */
[----:B------:R-:W-:Y:S01]  /*0e60*/  LOP3.LUT R27, R21, R24, RZ, 0x3c, !PT ;  /* 0x00000018151b7212 */ /* 0x000fe200078e3cff */
[----:B------:R-:W-:Y:S01]  /*0e70*/  IMAD.SHL.U32 R22, R41, 0x1000000, RZ ;  /* 0x0100000029167824 */ /* 0x000fe200078e00ff */
[----:B------:R-:W-:Y:S02]  /*0e80*/  IADD3 R39, P2, PT, R1, R18, RZ ;  /* 0x0000001201277210 */ /* 0x000fe40007f5e0ff */
[----:B------:R-:W-:Y:S02]  /*0e90*/  LOP3.LUT R18, R20, R35, RZ, 0x3c, !PT ;  /* 0x0000002314127212 */ /* 0x000fe400078e3cff */
[----:B------:R-:W-:Y:S02]  /*0ea0*/  LOP3.LUT R19, R22, R38, R19, 0xfe, !PT ;  /* 0x0000002616137212 */ /* 0x000fe400078efe13 */
[----:B------:R-:W-:Y:S02]  /*0eb0*/  IADD3 R29, P3, PT, R29, R18, RZ ;  /* 0x000000121d1d7210 */ /* 0x000fe40007f7e0ff */
[----:B------:R-:W-:-:S02]  /*0ec0*/  LOP3.LUT R35, R19, R26, RZ, 0x3c, !PT ;  /* 0x0000001a13237212 */ /* 0x000fc400078e3cff */
[----:B------:R-:W-:Y:S02]  /*0ed0*/  LOP3.LUT R26, R23, R28, RZ, 0x3c, !PT ;  /* 0x0000001c171a7212 */ /* 0x000fe400078e3cff */
[----:B------:R-:W-:Y:S01]  /*0ee0*/  SHF.L.W.U32.HI R22, R35, 0x10, R18 ;  /* 0x0000001023167819 */ /* 0x000fe20000010e12 */
[--C-:B------:R-:W-:Y:S01]  /*0ef0*/  IMAD.X R38, R25, 0x1, R35.reuse, P3 ;  /* 0x0000000119267824 */ /* 0x100fe200018e0623 */
[----:B------:R-:W-:Y:S02]  /*0f00*/  SHF.L.W.U32.HI R21, R18, 0x10, R35 ;  /* 0x0000001012157819 */ /* 0x000fe40000010e23 */
[----:B------:R-:W-:Y:S02]  /*0f10*/  LOP3.LUT R25, R22, R29, RZ, 0x3c, !PT ;  /* 0x0000001d16197212 */ /* 0x000fe400078e3cff */
[----:B------:R-:W-:Y:S02]  /*0f20*/  LOP3.LUT R34, R21, R38, RZ, 0x3c, !PT ;  /* 0x0000002615227212 */ /* 0x000fe400078e3cff */
[----:B------:R-:W-:-:S02]  /*0f30*/  IADD3 R29, P4, PT, R29, R26, RZ ;  /* 0x0000001a1d1d7210 */ /* 0x000fc40007f9e0ff */
[----:B------:R-:W-:Y:S01]  /*0f40*/  IADD3 R23, P3, PT, R25, R24, RZ ;  /* 0x0000001819177210 */ /* 0x000fe20007f7e0ff */
[----:B------:R-:W-:Y:S01]  /*0f50*/  IMAD.X R24, RZ, RZ, RZ, P2 ;  /* 0x000000ffff187224 */ /* 0x000fe200010e06ff */
[----:B------:R-:W-:Y:S02]  /*0f60*/  SHF.L.W.U32.HI R22, R34, 0x15, R25 ;  /* 0x0000001522167819 */ /* 0x000fe40000010e19 */
[--C-:B------:R-:W-:Y:S02]  /*0f70*/  SHF.L.W.U32.HI R18, R26, 0x11, R27.reuse ;  /* 0x000000111a127819 */ /* 0x100fe40000010e1b */
[----:B------:R-:W-:Y:S01]  /*0f80*/  SHF.L.W.U32.HI R26, R27, 0x11, R26 ;  /* 0x000000111b1a7819 */ /* 0x000fe20000010e1a */
[----:B------:R-:W-:Y:S01]  /*0f90*/  IMAD.X R27, R38, 0x1, R27, P4 ;  /* 0x00000001261b7824 */ /* 0x000fe200020e061b */
[----:B------:R-:W-:Y:S01]  /*0fa0*/  SHF.L.W.U32.HI R21, R25, 0x15, R34 ;  /* 0x0000001519157819 */ /* 0x000fe20000010e22 */
[----:B------:R-:W-:Y:S01]  /*0fb0*/  IMAD.X R34, R34, 0x1, R28, P3 ;  /* 0x0000000122227824 */ /* 0x000fe200018e061c */
[----:B------:R-:W-:-:S02]  /*0fc0*/  LOP3.LUT R28, R22, R23, RZ, 0x3c, !PT ;  /* 0x00000017161c7212 */ /* 0x000fc400078e3cff */
[----:B------:R-:W-:Y:S02]  /*0fd0*/  LOP3.LUT R26, R29, R26, RZ, 0x3c, !PT ;  /* 0x0000001a1d1a7212 */ /* 0x000fe400078e3cff */
[----:B------:R-:W-:Y:S02]  /*0fe0*/  ISETP.NE.U32.AND P0, PT, R36, R39, PT ;  /* 0x000000272400720c */ /* 0x000fe40003f05070 */
[----:B------:R-:W-:Y:S02]  /*0ff0*/  IADD3 R25, P2, PT, R27, R28, RZ ;  /* 0x0000001c1b197210 */ /* 0x000fe40007f5e0ff */
[----:B------:R-:W-:Y:S02]  /*1000*/  LOP3.LUT R21, R21, R34, RZ, 0x3c, !PT ;  /* 0x0000002215157212 */ /* 0x000fe400078e3cff */
[----:B------:R-:W-:Y:S02]  /*1010*/  LOP3.LUT R27, R27, R18, RZ, 0x3c, !PT ;  /* 0x000000121b1b7212 */ /* 0x000fe400078e3cff */
[----:B------:R-:W-:Y:S01]  /*1020*/  IADD3 R18, P1, PT, R26, R23, RZ ;  /* 0x000000171a127210 */ /* 0x000fe20007f3e0ff */
[----:B------:R-:W-:Y:S01]  /*1030*/  IMAD.X R29, R29, 0x1, R21, P2 ;  /* 0x000000011d1d7824 */ /* 0x000fe200010e0615 */
[----:B------:R-:W-:-:S02]  /*1040*/  ISETP.NE.AND.EX P0, PT, R37, R24, PT, P0 ;  /* 0x000000182500720c */ /* 0x000fc40003f05300 */
[----:B------:R-:W-:Y:S02]  /*1050*/  SHF.L.W.U32.HI R24, R21, 0x10, R28 ;  /* 0x0000001015187819 */ /* 0x000fe40000010e1c */
[----:B------:R-:W-:Y:S01]  /*1060*/  SHF.L.W.U32.HI R22, R28, 0x10, R21 ;  /* 0x000000101c167819 */ /* 0x000fe20000010e15 */
[C---:B------:R-:W-:Y:S01]  /*1070*/  IMAD.X R28, R27.reuse, 0x1, R34, P1 ;  /* 0x000000011b1c7824 */ /* 0x040fe200008e0622 */
[----:B------:R-:W-:Y:S02]  /*1080*/  SHF.L.W.U32.HI R23, R27, 0xd, R26 ;  /* 0x0000000d1b177819 */ /* 0x000fe40000010e1a */
[----:B------:R-:W-:Y:S02]  /*1090*/  SHF.L.W.U32.HI R21, R26, 0xd, R27 ;  /* 0x0000000d1a157819 */ /* 0x000fe40000010e1b */
[----:B------:R-:W-:Y:S02]  /*10a0*/  LOP3.LUT R24, R24, R25, RZ, 0x3c, !PT ;  /* 0x0000001918187212 */ /* 0x000fe400078e3cff */
[----:B------:R-:W-:-:S02]  /*10b0*/  LOP3.LUT R34, R23, R18, RZ, 0x3c, !PT ;  /* 0x0000001217227212 */ /* 0x000fc400078e3cff */
[-C--:B------:R-:W-:Y:S02]  /*10c0*/  LOP3.LUT R21, R21, R28.reuse, RZ, 0x3c, !PT ;  /* 0x0000001c15157212 */ /* 0x080fe400078e3cff */
[----:B------:R-:W-:Y:S02]  /*10d0*/  LOP3.LUT R23, R22, R29, RZ, 0x3c, !PT ;  /* 0x0000001d16177212 */ /* 0x000fe400078e3cff */
[C---:B------:R-:W-:Y:S02]  /*10e0*/  IADD3 R28, P1, PT, R24.reuse, R28, RZ ;  /* 0x0000001c181c7210 */ /* 0x040fe40007f3e0ff */
[----:B------:R-:W-:Y:S02]  /*10f0*/  IADD3 R25, P2, PT, R25, R34, RZ ;  /* 0x0000002219197210 */ /* 0x000fe40007f5e0ff */
[----:B------:R-:W-:Y:S02]  /*1100*/  SHF.L.W.U32.HI R26, R24, 0x15, R23 ;  /* 0x00000015181a7819 */ /* 0x000fe40000010e17 */
[C---:B------:R-:W-:Y:S01]  /*1110*/  SHF.L.W.U32.HI R35, R23.reuse, 0x15, R24 ;  /* 0x0000001517237819 */ /* 0x040fe20000010e18 */
[----:B------:R-:W-:Y:S01]  /*1120*/  IMAD.X R24, R23, 0x1, R18, P1 ;  /* 0x0000000117187824 */ /* 0x000fe200008e0612 */
[--C-:B------:R-:W-:Y:S01]  /*1130*/  SHF.L.W.U32.HI R18, R34, 0x11, R21.reuse ;  /* 0x0000001122127819 */ /* 0x100fe20000010e15 */
[----:B------:R-:W-:Y:S01]  /*1140*/  IMAD.X R29, R29, 0x1, R21, P2 ;  /* 0x000000011d1d7824 */ /* 0x000fe200010e0615 */
[----:B------:R-:W-:-:S02]  /*1150*/  SHF.L.W.U32.HI R34, R21, 0x11, R34 ;  /* 0x0000001115227819 */ /* 0x000fc40000010e22 */
[----:B------:R-:W-:Y:S02]  /*1160*/  LOP3.LUT R35, R35, R28, RZ, 0x3c, !PT ;  /* 0x0000001c23237212 */ /* 0x000fe400078e3cff */
[----:B------:R-:W-:Y:S02]  /*1170*/  LOP3.LUT R26, R26, R24, RZ, 0x3c, !PT ;  /* 0x000000181a1a7212 */ /* 0x000fe400078e3cff */
[----:B------:R-:W-:Y:S02]  /*1180*/  LOP3.LUT R28, R28, R20, RZ, 0x3c, !PT ;  /* 0x000000141c1c7212 */ /* 0x000fe400078e3cff */
[----:B------:R-:W-:Y:S02]  /*1190*/  LOP3.LUT R24, R24, R19, RZ, 0x3c, !PT ;  /* 0x0000001318187212 */ /* 0x000fe400078e3cff */
[----:B------:R-:W-:Y:S02]  /*11a0*/  LOP3.LUT R34, R25, R34, RZ, 0x3c, !PT ;  /* 0x0000002219227212 */ /* 0x000fe400078e3cff */
[----:B------:R-:W-:Y:S01]  /*11b0*/  LOP3.LUT R27, R29, R18, RZ, 0x3c, !PT ;  /* 0x000000121d1b7212 */ /* 0x000fe200078e3cff */
[----:B------:R-:W-:Y:S06]  /*11c0*/  @P0 BRA `(.L_x_25) ;  /* 0xfffffff800c40947 */ /* 0x000fec000383ffff */
.L_x_24:
[----:B------:R-:W-:Y:S05]  /*11d0*/  BSYNC.RECONVERGENT B0 ;  /* 0x0000000000007941 */ /* 0x000fea0003800200 */
.L_x_23:
        /* <DEDUP_REMOVED lines=13> */
.L_x_29:
[----:B------:R-:W-:-:S13]  /*12b0*/  ISETP.NE.AND P0, PT, R18, 0x2, PT ;  /* 0x000000021200780c */ /* 0x000fda0003f05270 */
[----:B------:R-:W-:Y:S05]  /*12c0*/  @!P0 BRA `(.L_x_32) ;  /* 0x0000000000948947 */ /* 0x000fea0003800000 */
[----:B------:R-:W-:Y:S05]  /*12d0*/  BRA `(.L_x_33) ;  /* 0x0000000000787947 */ /* 0x000fea0003800000 */
.L_x_28:
        /* <DEDUP_REMOVED lines=8> */
.L_x_36:
[----:B------:R-:W-:Y:S02]  /*1360*/  ISETP.NE.AND P0, PT, R18, 0x6, PT ;  /* 0x000000061200780c */ /* 0x000fe40003f05270 */
[----:B------:R-:W-:-:S05]  /*1370*/  LOP3.LUT R18, R4, 0xf8, RZ, 0xc0, !PT ;  /* 0x000000f804127812 */ /* 0x000fca00078ec0ff */
[----:B------:R-:W-:-:S05]  /*1380*/  IMAD.IADD R21, R1, 0x1, R18 ;  /* 0x0000000101157824 */ /* 0x000fca00078e0212 */
[----:B------:R-:W2:Y:S04]  /*1390*/  LDL.U8 R19, [R21+0x5] ;  /* 0x0000050015137983 */ /* 0x000ea80000100000 */
[----:B------:R-:W3:Y:S01]  /*13a0*/  @P0 LDL.U8 R18, [R21+0x6] ;  /* 0x0000060015120983 */ /* 0x000ee20000100000 */
[----:B------:R-:W-:Y:S02]  /*13b0*/  @P0 IMAD.MOV.U32 R37, RZ, RZ, RZ ;  /* 0x000000ffff250224 */ /* 0x000fe400078e00ff */
[----:B--2---:R-:W-:Y:S02]  /*13c0*/  IMAD.SHL.U32 R20, R19, 0x100, RZ ;  /* 0x0000010013147824 */ /* 0x004fe400078e00ff */
[----:B---3--:R-:W-:-:S05]  /*13d0*/  @P0 IMAD.U32 R18, R18, 0x10000, RZ ;  /* 0x0001000012120824 */ /* 0x008fca00078e00ff */
[----:B------:R-:W-:-:S04]  /*13e0*/  @P0 LOP3.LUT R23, R18, R23, RZ, 0xfc, !PT ;  /* 0x0000001712170212 */ /* 0x000fc800078efcff */
[----:B------:R-:W-:-:S07]  /*13f0*/  LOP3.LUT R23, R20, R23, RZ, 0xfc, !PT ;  /* 0x0000001714177212 */ /* 0x000fce00078efcff */
.L_x_38:
[----:B------:R-:W-:Y:S05]  /*1400*/  BSYNC.RELIABLE B3 ;  /* 0x0000000000037941 */ /* 0x000fea0003800100 */
.L_x_35:
[----:B------:R-:W-:-:S05]  /*1410*/  LOP3.LUT R18, R4, 0xf8, RZ, 0xc0, !PT ;  /* 0x000000f804127812 */ /* 0x000fca00078ec0ff */
[----:B------:R-:W-:-:S06]  /*1420*/  IMAD.IADD R18, R1, 0x1, R18 ;  /* 0x0000000101127824 */ /* 0x000fcc00078e0212 */
[----:B------:R-:W2:Y:S02]  /*1430*/  LDL.U8 R18, [R18+0x4] ;  /* 0x0000040012127983 */ /* 0x000ea40000100000 */
[----:B--2---:R-:W-:-:S07]  /*1440*/  LOP3.LUT R23, R18, R23, RZ, 0xfc, !PT ;  /* 0x0000001712177212 */ /* 0x004fce00078efcff */
.L_x_37:
[----:B------:R-:W-:Y:S05]  /*1450*/  BSYNC.RECONVERGENT B2 ;  /* 0x0000000000027941 */ /* 0x000fea0003800200 */
.L_x_34:
[----:B------:R-:W-:-:S05]  /*1460*/  LOP3.LUT R18, R4, 0xf8, RZ, 0xc0, !PT ;  /* 0x000000f804127812 */ /* 0x000fca00078ec0ff */
[----:B------:R-:W-:-:S05]  /*1470*/  IMAD.IADD R20, R1, 0x1, R18 ;  /* 0x0000000101147824 */ /* 0x000fca00078e0212 */
[----:B------:R-:W2:Y:S02]  /*1480*/  LDL.U8 R18, [R20+0x3] ;  /* 0x0000030014127983 */ /* 0x000ea40000100000 */
[----:B--2---:R-:W-:-:S03]  /*1490*/  IMAD.WIDE.U32 R18, R18, 0x1000000, RZ ;  /* 0x0100000012127825 */ /* 0x004fc600078e00ff */
[----:B------:R-:W-:Y:S02]  /*14a0*/  LOP3.LUT R37, R18, R37, RZ, 0xfc, !PT ;  /* 0x0000002512257212 */ /* 0x000fe400078efcff */
[----:B------:R-:W-:-:S07]  /*14b0*/  LOP3.LUT R23, R19, R23, RZ, 0xfc, !PT ;  /* 0x0000001713177212 */ /* 0x000fce00078efcff */
.L_x_33:
[----:B------:R-:W-:-:S05]  /*14c0*/  LOP3.LUT R18, R4, 0xf8, RZ, 0xc0, !PT ;  /* 0x000000f804127812 */ /* 0x000fca00078ec0ff */
[----:B------:R-:W-:-:S05]  /*14d0*/  IMAD.IADD R20, R1, 0x1, R18 ;  /* 0x0000000101147824 */ /* 0x000fca00078e0212 */
[----:B------:R-:W2:Y:S02]  /*14e0*/  LDL.U8 R18, [R20+0x2] ;  /* 0x0000020014127983 */ /* 0x000ea40000100000 */
[----:B--2---:R-:W-:-:S03]  /*14f0*/  IMAD.WIDE.U32 R18, R18, 0x10000, RZ ;  /* 0x0001000012127825 */ /* 0x004fc600078e00ff */
[----:B------:R-:W-:Y:S02]  /*1500*/  LOP3.LUT R37, R18, R37, RZ, 0xfc, !PT ;  /* 0x0000002512257212 */ /* 0x000fe400078efcff */
[----:B------:R-:W-:-:S07]  /*1510*/  LOP3.LUT R23, R19, R23, RZ, 0xfc, !PT ;  /* 0x0000001713177212 */ /* 0x000fce00078efcff */
.L_x_32:
[----:B------:R-:W-:-:S05]  /*1520*/  LOP3.LUT R18, R4, 0xf8, RZ, 0xc0, !PT ;  /* 0x000000f804127812 */ /* 0x000fca00078ec0ff */
[----:B------:R-:W-:-:S05]  /*1530*/  IMAD.IADD R20, R1, 0x1, R18 ;  /* 0x0000000101147824 */ /* 0x000fca00078e0212 */
[----:B------:R-:W2:Y:S02]  /*1540*/  LDL.U8 R18, [R20+0x1] ;  /* 0x0000010014127983 */ /* 0x000ea40000100000 */
[----:B--2---:R-:W-:-:S03]  /*1550*/  IMAD.WIDE.U32 R18, R18, 0x100, RZ ;  /* 0x0000010012127825 */ /* 0x004fc600078e00ff */
[----:B------:R-:W-:Y:S02]  /*1560*/  LOP3.LUT R37, R18, R37, RZ, 0xfc, !PT ;  /* 0x0000002512257212 */ /* 0x000fe400078efcff */
[----:B------:R-:W-:-:S07]  /*1570*/  LOP3.LUT R23, R19, R23, RZ, 0xfc, !PT ;  /* 0x0000001713177212 */ /* 0x000fce00078efcff */
.L_x_31:
[----:B------:R-:W-:Y:S05]  /*1580*/  BSYNC.RELIABLE B1 ;  /* 0x0000000000017941 */ /* 0x000fea0003800100 */
.L_x_27:
[----:B------:R-:W-:-:S05]  /*1590*/  LOP3.LUT R18, R4, 0xf8, RZ, 0xc0, !PT ;  /* 0x000000f804127812 */ /* 0x000fca00078ec0ff */
[----:B------:R-:W-:-:S06]  /*15a0*/  IMAD.IADD R18, R1, 0x1, R18 ;  /* 0x0000000101127824 */ /* 0x000fcc00078e0212 */
[----:B------:R-:W2:Y:S02]  /*15b0*/  LDL.U8 R18, [R18] ;  /* 0x0000000012127983 */ /* 0x000ea40000100000 */
[----:B--2---:R-:W-:-:S07]  /*15c0*/  LOP3.LUT R37, R37, R18, RZ, 0xfc, !PT ;  /* 0x0000001225257212 */ /* 0x004fce00078efcff */
.L_x_30:
[----:B------:R-:W-:Y:S05]  /*15d0*/  BSYNC.RECONVERGENT B0 ;  /* 0x0000000000007941 */ /* 0x000fea0003800200 */
.L_x_26:
        /* <DEDUP_REMOVED lines=34> */
[--C-:B------:R-:W-:Y:S01]  /*1800*/  SHF.L.W.U32.HI R22, R29, 0x10, R34.reuse ;  /* 0x000000101d167819 */ /* 0x100fe20000010e22 */
[----:B------:R-:W-:Y:S01]  /*1810*/  IMAD.X R29, R18, 0x1, R34, P0 ;  /* 0x00000001121d7824 */ /* 0x000fe200000e0622 */
[----:B------:R-:W-:Y:S02]  /*1820*/  LOP3.LUT R35, R26, R19, RZ, 0x3c, !PT ;  /* 0x000000131a237212 */ /* 0x000fe400078e3cff */
[----:B------:R-:W-:-:S02]  /*1830*/  LOP3.LUT R27, R25, R28, RZ, 0x3c, !PT ;  /* 0x0000001c191b7212 */ /* 0x000fc400078e3cff */
[----:B------:R-:W-:Y:S02]  /*1840*/  LOP3.LUT R34, R22, R29, RZ, 0x3c, !PT ;  /* 0x0000001d16227212 */ /* 0x000fe400078e3cff */
[-C--:B------:R-:W-:Y:S02]  /*1850*/  LOP3.LUT R26, R24, R36.reuse, RZ, 0x3c, !PT ;  /* 0x00000024181a7212 */ /* 0x080fe400078e3cff */
[----:B------:R-:W-:Y:S02]  /*1860*/  IADD3 R18, P1, PT, R28, R35, RZ ;  /* 0x000000231c127210 */ /* 0x000fe40007f3e0ff */
[----:B------:R-:W-:Y:S02]  /*1870*/  IADD3 R28, P0, PT, R27, R36, RZ ;  /* 0x000000241b1c7210 */ /* 0x000fe40007f1e0ff */
[----:B------:R-:W-:Y:S01]  /*1880*/  SHF.L.W.U32.HI R22, R34, 0x15, R27 ;  /* 0x0000001522167819 */ /* 0x000fe20000010e1b */
[----:B------:R-:W-:Y:S01]  /*1890*/  IMAD.X R29, R29, 0x1, R26, P1 ;  /* 0x000000011d1d7824 */ /* 0x000fe200008e061a */
[----:B------:R-:W-:-:S02]  /*18a0*/  SHF.L.W.U32.HI R25, R26, 0x11, R35 ;  /* 0x000000111a197819 */ /* 0x000fc40000010e23 */
[----:B------:R-:W-:Y:S01]  /*18b0*/  SHF.L.W.U32.HI R24, R35, 0x11, R26 ;  /* 0x0000001123187819 */ /* 0x000fe20000010e1a */
[----:B------:R-:W-:Y:S01]  /*18c0*/  IMAD.X R26, R34, 0x1, R19, P0 ;  /* 0x00000001221a7824 */ /* 0x000fe200000e0613 */
[----:B------:R-:W-:Y:S02]  /*18d0*/  LOP3.LUT R37, R28, R37, RZ, 0x3c, !PT ;  /* 0x000000251c257212 */ /* 0x000fe400078e3cff */
[----:B------:R-:W-:Y:S02]  /*18e0*/  SHF.L.W.U32.HI R19, R27, 0x15, R34 ;  /* 0x000000151b137819 */ /* 0x000fe40000010e22 */
[----:B------:R-:W-:Y:S02]  /*18f0*/  LOP3.LUT R28, R22, R28, RZ, 0x3c, !PT ;  /* 0x0000001c161c7212 */ /* 0x000fe400078e3cff */
[----:B------:R-:W-:Y:S02]  /*1900*/  LOP3.LUT R22, R18, R25, RZ, 0x3c, !PT ;  /* 0x0000001912167212 */ /* 0x000fe400078e3cff */
[----:B------:R-:W-:-:S02]  /*1910*/  LOP3.LUT R27, R29, R24, RZ, 0x3c, !PT ;  /* 0x000000181d1b7212 */ /* 0x000fc400078e3cff */
[----:B------:R-:W-:Y:S02]  /*1920*/  LOP3.LUT R39, R19, R26, RZ, 0x3c, !PT ;  /* 0x0000001a13277212 */ /* 0x000fe400078e3cff */
[----:B------:R-:W-:Y:S02]  /*1930*/  LOP3.LUT R35, R26, R23, RZ, 0x3c, !PT ;  /* 0x000000171a237212 */ /* 0x000fe400078e3cff */
[----:B------:R-:W-:Y:S02]  /*1940*/  IADD3 R19, P0, PT, R37, R22, RZ ;  /* 0x0000001625137210 */ /* 0x000fe40007f1e0ff */
[----:B------:R-:W-:Y:S02]  /*1950*/  LOP3.LUT R25, R29, 0xff, RZ, 0x3c, !PT ;  /* 0x000000ff1d197812 */ /* 0x000fe400078e3cff */
[----:B------:R-:W-:Y:S01]  /*1960*/  SHF.L.W.U32.HI R24, R27, 0xd, R22 ;  /* 0x0000000d1b187819 */ /* 0x000fe20000010e16 */
[----:B------:R-:W-:Y:S01]  /*1970*/  IMAD.X R35, R35, 0x1, R27, P0 ;  /* 0x0000000123237824 */ /* 0x000fe200000e061b */
[----:B------:R-:W-:-:S02]  /*1980*/  IADD3 R25, P0, PT, R25, R28, RZ ;  /* 0x0000001c19197210 */ /* 0x000fc40007f1e0ff */
[----:B------:R-:W-:Y:S02]  /*1990*/  SHF.L.W.U32.HI R22, R22, 0xd, R27 ;  /* 0x0000000d16167819 */ /* 0x000fe40000010e1b */
[----:B------:R-:W-:Y:S02]  /*19a0*/  LOP3.LUT R26, R24, R19, RZ, 0x3c, !PT ;  /* 0x00000013181a7212 */ /* 0x000fe400078e3cff */
[----:B------:R-:W-:Y:S02]  /*19b0*/  SHF.L.W.U32.HI R24, R39, 0x10, R28 ;  /* 0x0000001027187819 */ /* 0x000fe40000010e1c */
[--C-:B------:R-:W-:Y:S01]  /*19c0*/  SHF.L.W.U32.HI R23, R28, 0x10, R39.reuse ;  /* 0x000000101c177819 */ /* 0x100fe20000010e27 */
[----:B------:R-:W-:Y:S01]  /*19d0*/  IMAD.X R28, R18, 0x1, R39, P0 ;  /* 0x00000001121c7824 */ /* 0x000fe200000e0627 */
        /* <DEDUP_REMOVED lines=11> */
[----:B------:R-:W-:Y:S02]  /*1a90*/  LOP3.LUT R26, R28, R23, RZ, 0x3c, !PT ;  /* 0x000000171c1a7212 */ /* 0x000fe400078e3cff */
[-C--:B------:R-:W-:Y:S02]  /*1aa0*/  LOP3.LUT R23, R19, R24.reuse, RZ, 0x3c, !PT ;  /* 0x0000001813177212 */ /* 0x080fe400078e3cff */
[----:B------:R-:W-:Y:S02]  /*1ab0*/  SHF.L.W.U32.HI R22, R22, 0x15, R27 ;  /* 0x0000001516167819 */ /* 0x000fe40000010e1b */
[----:B------:R-:W-:Y:S02]  /*1ac0*/  IADD3 R19, P0, PT, R25, R24, RZ ;  /* 0x0000001819137210 */ /* 0x000fe40007f1e0ff */
[----:B------:R-:W-:-:S02]  /*1ad0*/  SHF.L.W.U32.HI R24, R26, 0xd, R25 ;  /* 0x0000000d1a187819 */ /* 0x000fc40000010e19 */
[----:B------:R-:W-:Y:S01]  /*1ae0*/  LOP3.LUT R34, R22, R35, RZ, 0x3c, !PT ;  /* 0x0000002316227212 */ /* 0x000fe200078e3cff */
[----:B------:R-:W-:Y:S01]  /*1af0*/  IMAD.X R35, R26, 0x1, R35, P0 ;  /* 0x000000011a237824 */ /* 0x000fe200000e0623 */
[----:B------:R-:W-:Y:S02]  /*1b00*/  SHF.L.W.U32.HI R22, R25, 0xd, R26 ;  /* 0x0000000d19167819 */ /* 0x000fe40000010e1a */
[----:B------:R-:W-:Y:S02]  /*1b10*/  IADD3 R25, P0, PT, R28, R23, RZ ;  /* 0x000000171c197210 */ /* 0x000fe40007f1e0ff */
[----:B------:R-:W-:Y:S02]  /*1b20*/  LOP3.LUT R26, R24, R19, RZ, 0x3c, !PT ;  /* 0x00000013181a7212 */ /* 0x000fe400078e3cff */
[----:B------:R-:W-:Y:S01]  /*1b30*/  SHF.L.W.U32.HI R24, R34, 0x10, R23 ;  /* 0x0000001022187819 */ /* 0x000fe20000010e17 */
[----:B------:R-:W-:Y:S01]  /*1b40*/  IMAD.X R28, R18, 0x1, R34, P0 ;  /* 0x00000001121c7824 */ /* 0x000fe200000e0622 */
[----:B------:R-:W-:-:S02]  /*1b50*/  LOP3.LUT R27, R22, R35, RZ, 0x3c, !PT ;  /* 0x00000023161b7212 */ /* 0x000fc400078e3cff */
[----:B------:R-:W-:Y:S02]  /*1b60*/  SHF.L.W.U32.HI R23, R23, 0x10, R34 ;  /* 0x0000001017177819 */ /* 0x000fe40000010e22 */
[----:B------:R-:W-:Y:S02]  /*1b70*/  LOP3.LUT R22, R24, R25, RZ, 0x3c, !PT ;  /* 0x0000001918167212 */ /* 0x000fe400078e3cff */
[----:B------:R-:W-:Y:S02]  /*1b80*/  IADD3 R18, P1, PT, R25, R26, RZ ;  /* 0x0000001a19127210 */ /* 0x000fe40007f3e0ff */
[----:B------:R-:W-:Y:S02]  /*1b90*/  LOP3.LUT R29, R23, R28, RZ, 0x3c, !PT ;  /* 0x0000001c171d7212 */ /* 0x000fe400078e3cff */
[----:B------:R-:W-:Y:S01]  /*1ba0*/  IADD3 R24, P0, PT, R22, R35, RZ ;  /* 0x0000002316187210 */ /* 0x000fe20007f1e0ff */
[----:B------:R-:W-:Y:S01]  /*1bb0*/  IMAD.X R28, R28, 0x1, R27, P1 ;  /* 0x000000011c1c7824 */ /* 0x000fe200008e061b */
[----:B------:R-:W-:-:S02]  /*1bc0*/  SHF.L.W.U32.HI R25, R27, 0x11, R26 ;  /* 0x000000111b197819 */ /* 0x000fc40000010e1a */
[----:B------:R-:W-:Y:S01]  /*1bd0*/  SHF.L.W.U32.HI R23, R26, 0x11, R27 ;  /* 0x000000111a177819 */ /* 0x000fe20000010e1b */
[C---:B------:R-:W-:Y:S01]  /*1be0*/  IMAD.X R27, R29.reuse, 0x1, R19, P0 ;  /* 0x000000011d1b7824 */ /* 0x040fe200000e0613 */
[----:B------:R-:W-:Y:S02]  /*1bf0*/  SHF.L.W.U32.HI R19, R29, 0x15, R22 ;  /* 0x000000151d137819 */ /* 0x000fe40000010e16 */
[----:B------:R-:W-:Y:S02]  /*1c00*/  LOP3.LUT R25, R18, R25, RZ, 0x3c, !PT ;  /* 0x0000001912197212 */ /* 0x000fe400078e3cff */
[----:B------:R-:W-:Y:S02]  /*1c10*/  LOP3.LUT R26, R28, R23, RZ, 0x3c, !PT ;  /* 0x000000171c1a7212 */ /* 0x000fe400078e3cff */
[----:B------:R-:W-:Y:S02]  /*1c20*/  LOP3.LUT R23, R19, R24, RZ, 0x3c, !PT ;  /* 0x0000001813177212 */ /* 0x000fe400078e3cff */
[----:B------:R-:W-:-:S02]  /*1c30*/  SHF.L.W.U32.HI R22, R22, 0x15, R29 ;  /* 0x0000001516167819 */ /* 0x000fc40000010e1d */
[C---:B------:R-:W-:Y:S02]  /*1c40*/  IADD3 R19, P0, PT, R25.reuse, R24, RZ ;  /* 0x0000001819137210 */ /* 0x040fe40007f1e0ff */
[----:B------:R-:W-:Y:S02]  /*1c50*/  LOP3.LUT R34, R22, R27, RZ, 0x3c, !PT ;  /* 0x0000001b16227212 */ /* 0x000fe400078e3cff */
[C---:B------:R-:W-:Y:S01]  /*1c60*/  SHF.L.W.U32.HI R24, R26.reuse, 0xd, R25 ;  /* 0x0000000d1a187819 */ /* 0x040fe20000010e19 */
[----:B------:R-:W-:Y:S01]  /*1c70*/  IMAD.X R27, R26, 0x1, R27, P0 ;  /* 0x000000011a1b7824 */ /* 0x000fe200000e061b */
[----:B------:R-:W-:Y:S02]  /*1c80*/  SHF.L.W.U32.HI R22, R25, 0xd, R26 ;  /* 0x0000000d19167819 */ /* 0x000fe40000010e1a */
[----:B------:R-:W-:Y:S02]  /*1c90*/  IADD3 R26, P0, PT, R28, R23, RZ ;  /* 0x000000171c1a7210 */ /* 0x000fe40007f1e0ff */
[----:B------:R-:W-:-:S02]  /*1ca0*/  LOP3.LUT R35, R24, R19, RZ, 0x3c, !PT ;  /* 0x0000001318237212 */ /* 0x000fc400078e3cff */
[----:B------:R-:W-:Y:S01]  /*1cb0*/  SHF.L.W.U32.HI R25, R34, 0x10, R23 ;  /* 0x0000001022197819 */ /* 0x000fe20000010e17 */
[--C-:B------:R-:W-:Y:S01]  /*1cc0*/  IMAD.X R24, R18, 0x1, R34.reuse, P0 ;  /* 0x0000000112187824 */ /* 0x100fe200000e0622 */
[----:B------:R-:W-:Y:S02]  /*1cd0*/  LOP3.LUT R22, R22, R27, RZ, 0x3c, !PT ;  /* 0x0000001b16167212 */ /* 0x000fe400078e3cff */
[----:B------:R-:W-:Y:S02]  /*1ce0*/  IADD3 R18, P1, PT, R26, R35, RZ ;  /* 0x000000231a127210 */ /* 0x000fe40007f3e0ff */
[----:B------:R-:W-:Y:S02]  /*1cf0*/  SHF.L.W.U32.HI R23, R23, 0x10, R34 ;  /* 0x0000001017177819 */ /* 0x000fe40000010e22 */
[----:B------:R-:W-:Y:S01]  /*1d00*/  LOP3.LUT R28, R25, R26, RZ, 0x3c, !PT ;  /* 0x0000001a191c7212 */ /* 0x000fe200078e3cff */
[----:B------:R-:W-:Y:S01]  /*1d10*/  IMAD.X R26, R24, 0x1, R22, P1 ;  /* 0x00000001181a7824 */ /* 0x000fe200008e0616 */
[----:B------:R-:W-:-:S02]  /*1d20*/  LOP3.LUT R29, R23, R24, RZ, 0x3c, !PT ;  /* 0x00000018171d7212 */ /* 0x000fc400078e3cff */
[----:B------:R-:W-:Y:S02]  /*1d30*/  SHF.L.W.U32.HI R25, R22, 0x11, R35 ;  /* 0x0000001116197819 */ /* 0x000fe40000010e23 */
[----:B------:R-:W-:Y:S02]  /*1d40*/  IADD3 R27, P0, PT, R28, R27, RZ ;  /* 0x0000001b1c1b7210 */ /* 0x000fe40007f1e0ff */
[----:B------:R-:W-:Y:S02]  /*1d50*/  SHF.L.W.U32.HI R23, R35, 0x11, R22 ;  /* 0x0000001123177819 */ /* 0x000fe40000010e16 */
[----:B------:R-:W-:Y:S01]  /*1d60*/  LOP3.LUT R25, R18, R25, RZ, 0x3c, !PT ;  /* 0x0000001912197212 */ /* 0x000fe200078e3cff */
[C---:B------:R-:W-:Y:S01]  /*1d70*/  IMAD.X R34, R29.reuse, 0x1, R19, P0 ;  /* 0x000000011d227824 */ /* 0x040fe200000e0613 */
[----:B------:R-:W-:Y:S02]  /*1d80*/  LOP3.LUT R24, R26, R23, RZ, 0x3c, !PT ;  /* 0x000000171a187212 */ /* 0x000fe400078e3cff */
[----:B------:R-:W-:-:S02]  /*1d90*/  SHF.L.W.U32.HI R22, R29, 0x15, R28 ;  /* 0x000000151d167819 */ /* 0x000fc40000010e1c */
[----:B------:R-:W-:Y:S02]  /*1da0*/  SHF.L.W.U32.HI R19, R28, 0x15, R29 ;  /* 0x000000151c137819 */ /* 0x000fe40000010e1d */
[CC--:B------:R-:W-:Y:S02]  /*1db0*/  IADD3 R28, P0, PT, R25.reuse, R27.reuse, RZ ;  /* 0x0000001b191c7210 */ /* 0x0c0fe40007f1e0ff */
[----:B------:R-:W-:Y:S02]  /*1dc0*/  SHF.L.W.U32.HI R23, R24, 0xd, R25 ;  /* 0x0000000d18177819 */ /* 0x000fe40000010e19 */
[----:B------:R-:W-:Y:S01]  /*1dd0*/  LOP3.LUT R27, R22, R27, RZ, 0x3c, !PT ;  /* 0x0000001b161b7212 */ /* 0x000fe200078e3cff */
[----:B------:R-:W-:Y:S01]  /*1de0*/  IMAD.X R29, R24, 0x1, R34, P0 ;  /* 0x00000001181d7824 */ /* 0x000fe200000e0622 */
[----:B------:R-:W-:Y:S02]  /*1df0*/  SHF.L.W.U32.HI R22, R25, 0xd, R24 ;  /* 0x0000000d19167819 */ /* 0x000fe40000010e18 */
[----:B------:R-:W-:-:S02]  /*1e00*/  LOP3.LUT R28, R23, R28, RZ, 0x3c, !PT ;  /* 0x0000001c171c7212 */ /* 0x000fc400078e3cff */
[----:B------:R-:W-:Y:S02]  /*1e10*/  LOP3.LUT R24, R19, R34, RZ, 0x3c, !PT ;  /* 0x0000002213187212 */ /* 0x000fe400078e3cff */
[----:B------:R-:W-:Y:S02]  /*1e20*/  IADD3 R23, P0, PT, R26, R27, RZ ;  /* 0x0000001b1a177210 */ /* 0x000fe40007f1e0ff */
[----:B------:R-:W-:Y:S02]  /*1e30*/  LOP3.LUT R29, R22, R29, RZ, 0x3c, !PT ;  /* 0x0000001d161d7212 */ /* 0x000fe400078e3cff */
[--C-:B------:R-:W-:Y:S01]  /*1e40*/  SHF.L.W.U32.HI R19, R27, 0x10, R24.reuse ;  /* 0x000000101b137819 */ /* 0x100fe20000010e18 */
[----:B------:R-:W-:Y:S01]  /*1e50*/  IMAD.X R26, R18, 0x1, R24, P0 ;  /* 0x00000001121a7824 */ /* 0x000fe200000e0618 */
[----:B------:R-:W-:Y:S02]  /*1e60*/  SHF.L.W.U32.HI R22, R24, 0x10, R27 ;  /* 0x0000001018167819 */ /* 0x000fe40000010e1b */
[----:B------:R-:W-:-:S02]  /*1e70*/  IADD3 R24, P0, PT, R23, R28, RZ ;  /* 0x0000001c17187210 */ /* 0x000fc40007f1e0ff */
[----:B------:R-:W-:Y:S02]  /*1e80*/  LOP3.LUT R18, R22, R23, RZ, 0x3c, !PT ;  /* 0x0000001716127212 */ /* 0x000fe400078e3cff */
[----:B------:R-:W-:Y:S01]  /*1e90*/  LOP3.LUT R25, R19, R26, RZ, 0x3c, !PT ;  /* 0x0000001a13197212 */ /* 0x000fe200078e3cff */
[--C-:B------:R-:W-:Y:S01]  /*1ea0*/  IMAD.X R27, R26, 0x1, R29.reuse, P0 ;  /* 0x000000011a1b7824 */ /* 0x100fe200000e061d */
[----:B------:R-:W-:Y:S02]  /*1eb0*/  SHF.L.W.U32.HI R22, R29, 0x11, R28 ;  /* 0x000000111d167819 */ /* 0x000fe40000010e1c */
[----:B------:R-:W-:Y:S02]  /*1ec0*/  SHF.L.W.U32.HI R19, R25, 0x15, R18 ;  /* 0x0000001519137819 */ /* 0x000fe40000010e12 */
[----:B------:R-:W-:Y:S02]  /*1ed0*/  SHF.L.W.U32.HI R23, R28, 0x11, R29 ;  /* 0x000000111c177819 */ /* 0x000fe40000010e1d */
[----:B------:R-:W-:-:S02]  /*1ee0*/  SHF.L.W.U32.HI R18, R18, 0x15, R25 ;  /* 0x0000001512127819 */ /* 0x000fc40000010e19 */
[----:B------:R-:W-:Y:S02]  /*1ef0*/  LOP3.LUT R19, R19, R22, R27, 0x96, !PT ;  /* 0x0000001613137212 */ /* 0x000fe400078e961b */
[----:B------:R-:W-:Y:S02]  /*1f00*/  LOP3.LUT R18, R18, R23, R24, 0x96, !PT ;  /* 0x0000001712127212 */ /* 0x000fe400078e9618 */
[----:B------:R-:W-:Y:S02]  /*1f10*/  LOP3.LUT R25, R19, R24, RZ, 0x3c, !PT ;  /* 0x0000001813197212 */ /* 0x000fe400078e3cff */
[----:B------:R-:W-:Y:S02]  /*1f20*/  LOP3.LUT R24, R18, R27, RZ, 0x3c, !PT ;  /* 0x0000001b12187212 */ /* 0x000fe400078e3cff */
[----:B------:R-:W-:-:S07]  /*1f30*/  MOV R26, 0x1f50 ;  /* 0x00001f50001a7802 */ /* 0x000fce0000000f00 */
[----:B-----5:R-:W-:Y:S05]  /*1f40*/  CALL.REL.NOINC `($__internal_1_$__cuda_sm20_rem_u64) ;  /* 0x0000000000d47944 */ /* 0x020fea0003c00000 */
[----:B------:R-:W0:Y:S01]  /*1f50*/  S2UR UR5, SR_CgaCtaId ;  /* 0x00000000000579c3 */ /* 0x000e220000008800 */
[----:B------:R-:W-:Y:S01]  /*1f60*/  VIADD R32, R32, 0x1 ;  /* 0x0000000120207836 */ /* 0x000fe20000000000 */
[C-C-:B------:R-:W-:Y:S01]  /*1f70*/  SHF.R.U64 R26, R25.reuse, 0x1, R24.reuse ;  /* 0x00000001191a7819 */ /* 0x140fe20000001218 */
[----:B------:R-:W-:Y:S01]  /*1f80*/  UMOV UR4, 0x400 ;  /* 0x0000040000047882 */ /* 0x000fe20000000000 */
[C-C-:B------:R-:W-:Y:S01]  /*1f90*/  SHF.R.U64 R27, R25.reuse, 0x2, R24.reuse ;  /* 0x00000002191b7819 */ /* 0x140fe20000001218 */
[----:B------:R-:W-:Y:S01]  /*1fa0*/  IMAD.MOV.U32 R29, RZ, RZ, 0x1 ;  /* 0x00000001ff1d7424 */ /* 0x000fe200078e00ff */
[C-C-:B------:R-:W-:Y:S02]  /*1fb0*/  SHF.R.U64 R22, R25.reuse, 0x3, R24.reuse ;  /* 0x0000000319167819 */ /* 0x140fe40000001218 */
[C-C-:B------:R-:W-:Y:S02]  /*1fc0*/  SHF.R.U64 R23, R25.reuse, 0x4, R24.reuse ;  /* 0x0000000419177819 */ /* 0x140fe40000001218 */
[----:B------:R-:W-:-:S02]  /*1fd0*/  SHF.R.U64 R20, R25, 0x5, R24 ;  /* 0x0000000519147819 */ /* 0x000fc40000001218 */
[--C-:B------:R-:W-:Y:S02]  /*1fe0*/  SHF.R.U64 R19, R25, 0x6, R24.reuse ;  /* 0x0000000619137819 */ /* 0x100fe40000001218 */
[-C--:B------:R-:W-:Y:S02]  /*1ff0*/  LOP3.LUT R33, R33, R25.reuse, RZ, 0x3c, !PT ;  /* 0x0000001921217212 */ /* 0x080fe400078e3cff */
[----:B------:R-:W-:Y:S02]  /*2000*/  SHF.R.U64 R24, R25, 0x7, R24 ;  /* 0x0000000719187819 */ /* 0x000fe40000001218 */
[----:B------:R-:W-:Y:S02]  /*2010*/  LOP3.LUT R12, R12, R25, RZ, 0x3c, !PT ;  /* 0x000000190c0c7212 */ /* 0x000fe400078e3cff */
[----:B------:R-:W-:Y:S02]  /*2020*/  SHF.R.U64 R25, R18, 0x5, R21 ;  /* 0x0000000512197819 */ /* 0x000fe40000001215 */
[----:B------:R-:W-:Y:S01]  /*2030*/  LOP3.LUT R21, R32, 0xff, RZ, 0xc0, !PT ;  /* 0x000000ff20157812 */ /* 0x000fe200078ec0ff */
[----:B0-----:R-:W-:Y:S01]  /*2040*/  ULEA UR4, UR5, UR4, 0x18 ;  /* 0x0000000405047291 */ /* 0x001fe2000f8ec0ff */
[----:B------:R-:W-:-:S02]  /*2050*/  LOP3.LUT R15, R15, R20, RZ, 0x3c, !PT ;  /* 0x000000140f0f7212 */ /* 0x000fc400078e3cff */
[----:B------:R-:W-:Y:S02]  /*2060*/  ISETP.GE.U32.AND P0, PT, R21, R2, PT ;  /* 0x000000021500720c */ /* 0x000fe40003f06070 */
[----:B------:R-:W-:Y:S02]  /*2070*/  LOP3.LUT R20, R7, R20, RZ, 0x3c, !PT ;  /* 0x0000001407147212 */ /* 0x000fe400078e3cff */
[----:B------:R-:W-:Y:S02]  /*2080*/  SHF.L.W.U32 R18, R29, R18, RZ ;  /* 0x000000121d127219 */ /* 0x000fe40000000eff */
[----:B------:R-:W-:Y:S02]  /*2090*/  LEA R7, R25, UR4, 0x2 ;  /* 0x0000000419077c11 */ /* 0x000fe4000f8e10ff */
[-C--:B------:R-:W-:Y:S02]  /*20a0*/  LOP3.LUT R31, R31, R26.reuse, RZ, 0x3c, !PT ;  /* 0x0000001a1f1f7212 */ /* 0x080fe400078e3cff */
[----:B------:R-:W-:Y:S01]  /*20b0*/  LOP3.LUT R11, R11, R26, RZ, 0x3c, !PT ;  /* 0x0000001a0b0b7212 */ /* 0x000fe200078e3cff */
[----:B------:R0:W-:Y:S01]  /*20c0*/  ATOMS.OR RZ, [R7], R18 ;  /* 0x0000001207ff738c */ /* 0x0001e20003000000 */
        /* <DEDUP_REMOVED lines=10> */
[----:B0-----:R-:W-:Y:S01]  /*2170*/  PRMT R7, R20, 0x7610, R7 ;  /* 0x0000761014077816 */ /* 0x001fe20000000007 */
[----:B------:R-:W-:Y:S06]  /*2180*/  @!P0 BRA `(.L_x_39) ;  /* 0xffffffe800148947 */ /* 0x000fec000383ffff */
.L_x_22:
[----:B------:R-:W-:Y:S05]  /*2190*/  WARPSYNC.ALL ;  /* 0x0000000000007948 */ /* 0x000fea0003800000 */
[----:B------:R-:W-:Y:S01]  /*21a0*/  BAR.SYNC.DEFER_BLOCKING 0x0 ;  /* 0x0000000000007b1d */ /* 0x000fe20000010000 */
[----:B------:R-:W-:-:S13]  /*21b0*/  ISETP.GE.U32.AND P0, PT, R0, R3, PT ;  /* 0x000000030000720c */ /* 0x000fda0003f06070 */
[----:B------:R-:W-:Y:S05]  /*21c0*/  @P0 EXIT ;  /* 0x000000000000094d */ /* 0x000fea0003800000 */
[----:B------:R-:W0:Y:S01]  /*21d0*/  S2UR UR5, SR_CgaCtaId ;  /* 0x00000000000579c3 */ /* 0x000e220000008800 */
[----:B------:R-:W-:Y:S01]  /*21e0*/  UMOV UR4, 0x400 ;  /* 0x0000040000047882 */ /* 0x000fe20000000000 */
[----:B------:R-:W1:Y:S06]  /*21f0*/  LDCU UR8, c[0x0][0x360] ;  /* 0x00006c00ff0877ac */ /* 0x000e6c0008000800 */
[----:B------:R-:W2:Y:S01]  /*2200*/  LDC.64 R6, c[0x0][0x388] ;  /* 0x0000e200ff067b82 */ /* 0x000ea20000000a00 */
[----:B01----:R-:W-:-:S12]  /*2210*/  ULEA UR4, UR5, UR4, 0x18 ;  /* 0x0000000405047291 */ /* 0x003fd8000f8ec0ff */
.L_x_40:
[C---:B------:R-:W-:Y:S01]  /*2220*/  LEA R2, R0.reuse, UR4, 0x2 ;  /* 0x0000000400027c11 */ /* 0x040fe2000f8e10ff */
[----:B0-2---:R-:W-:-:S04]  /*2230*/  IMAD.WIDE R4, R0, 0x4, R6 ;  /* 0x0000000400047825 */ /* 0x005fc800078e0206 */
[----:B------:R-:W0:Y:S01]  /*2240*/  LDS R9, [R2] ;  /* 0x0000000002097984 */ /* 0x000e220000000800 */
[----:B------:R-:W-:-:S05]  /*2250*/  VIADD R0, R0, UR8 ;  /* 0x0000000800007c36 */ /* 0x000fca0008000000 */
[----:B------:R-:W-:Y:S01]  /*2260*/  ISETP.GE.U32.AND P0, PT, R0, R3, PT ;  /* 0x000000030000720c */ /* 0x000fe20003f06070 */
[----:B0-----:R0:W-:-:S12]  /*2270*/  REDG.E.OR.STRONG.GPU desc[UR6][R4.64], R9 ;  /* 0x000000090400798e */ /* 0x0011d8000f12e106 */
[----:B------:R-:W-:Y:S05]  /*2280*/  @!P0 BRA `(.L_x_40) ;  /* 0xfffffffc00e48947 */ /* 0x000fea000383ffff */
[----:B------:R-:W-:Y:S05]  /*2290*/  EXIT ;  /* 0x000000000000794d */ /* 0x000fea0003800000 */
        .weak           $__internal_1_$__cuda_sm20_rem_u64
        .type           $__internal_1_$__cuda_sm20_rem_u64,@function
        .size           $__internal_1_$__cuda_sm20_rem_u64,(.L_x_43 - $__internal_1_$__cuda_sm20_rem_u64)
$__internal_1_$__cuda_sm20_rem_u64:
        /* <DEDUP_REMOVED lines=62> */
[----:B------:R-:W-:Y:S06]  /*2680*/  RET.REL.NODEC R26 `(_Z15insertionKernelP16bloom_filter_gpuPjPcPhi) ;  /* 0xffffffd81a5c7950 */ /* 0x000fec0003c3ffff */
.L_x_41:
        /* <DEDUP_REMOVED lines=15> */
.L_x_43:


//--------------------- .nv.shared._Z12missesKernelP16bloom_filter_gpuPjPcPhi --------------------------
	.section	.nv.shared._Z12missesKernelP16bloom_filter_gpuPjPcPhi,"aw",@nobits
	.sectionflags	@""
	.align	16
	.zero		1024


//--------------------- .nv.shared.reserved.0     --------------------------
	.section	.nv.shared.reserved.0,"aw",@nobits
	.weak		__nv_reservedSMEM_offset_0_alias
	.size		__nv_reservedSMEM_offset_0_alias, 0, 64
	.other		__nv_reservedSMEM_offset_0_alias,@"STO_CUDA_RESERVED_SHARED STV_DEFAULT"
__nv_reservedSMEM_offset_0_alias:
	.zero		0
	.zero		64


//--------------------- .nv.shared._Z15insertionKernelP16bloom_filter_gpuPjPcPhi --------------------------
	.section	.nv.shared._Z15insertionKernelP16bloom_filter_gpuPjPcPhi,"aw",@nobits
	.sectionflags	@""
	.align	16
	.zero		1024


//--------------------- .nv.constant0._Z12missesKernelP16bloom_filter_gpuPjPcPhi --------------------------
	.section	.nv.constant0._Z12missesKernelP16bloom_filter_gpuPjPcPhi,"a",@progbits
	.sectionflags	@""
	.align	4
.nv.constant0._Z12missesKernelP16bloom_filter_gpuPjPcPhi:
	.zero		932


//--------------------- .nv.constant0._Z15insertionKernelP16bloom_filter_gpuPjPcPhi --------------------------
	.section	.nv.constant0._Z15insertionKernelP16bloom_filter_gpuPjPcPhi,"a",@progbits
	.sectionflags	@""
	.align	4
.nv.constant0._Z15insertionKernelP16bloom_filter_gpuPjPcPhi:
	.zero		932


//--------------------- SYMBOLS --------------------------

	.type		.nv.reservedSmem.offset0,@object
	.size		.nv.reservedSmem.offset0,0x4
	.type		.nv.reservedSmem.cap,@object
	.size		.nv.reservedSmem.cap,0x4
